// auto-generated by cutlass_sweep.gemm — config: {"arch": "sm_90", "cluster_m": 1, "cluster_n": 1, "dtype": "e4m3", "dtype_b": "e4m3", "layout": "nt", "stages": 0, "tile_k": 64, "tile_m": 256, "tile_n": 128}
#include "cutlass/cutlass.h"
#include "cutlass/gemm/collective/collective_builder.hpp"
#include "cutlass/gemm/device/gemm_universal_adapter.h"
#include "cutlass/gemm/kernel/gemm_universal.hpp"
#include "cutlass/epilogue/collective/collective_builder.hpp"

using ElemA = cutlass::float_e4m3_t;
using ElemB = cutlass::float_e4m3_t;
using ElemCD = cutlass::float_e4m3_t;
using Acc  = float;
using TileShape    = cute::Shape<cute::_256, cute::_128, cute::_64>;
using ClusterShape = cute::Shape<cute::_1, cute::_1, cute::_1>;

using CollectiveEpilogue = typename cutlass::epilogue::collective::CollectiveBuilder<
    cutlass::arch::Sm90, cutlass::arch::OpClassTensorOp,
    TileShape, ClusterShape,
    cutlass::epilogue::collective::EpilogueTileAuto,
    Acc, Acc,
    ElemCD, cutlass::layout::RowMajor, 128 / cutlass::sizeof_bits<ElemCD>::value,
    ElemCD, cutlass::layout::RowMajor, 128 / cutlass::sizeof_bits<ElemCD>::value,
    cutlass::epilogue::collective::EpilogueScheduleAuto
  >::CollectiveOp;

using CollectiveMainloop = typename cutlass::gemm::collective::CollectiveBuilder<
    cutlass::arch::Sm90, cutlass::arch::OpClassTensorOp,
    ElemA, cutlass::layout::RowMajor, 128 / cutlass::sizeof_bits<ElemA>::value,
    ElemB, cutlass::layout::ColumnMajor, 128 / cutlass::sizeof_bits<ElemB>::value,
    Acc,
    TileShape, ClusterShape,
    cutlass::gemm::collective::StageCountAutoCarveout<static_cast<int>(sizeof(typename CollectiveEpilogue::SharedStorage))>,
    cutlass::gemm::collective::KernelScheduleAuto
  >::CollectiveOp;

using GemmKernel = cutlass::gemm::kernel::GemmUniversal<
    cute::Shape<int,int,int,int>,
    CollectiveMainloop,
    CollectiveEpilogue
>;
using Gemm = cutlass::gemm::device::GemmUniversalAdapter<GemmKernel>;

// Force the device kernel symbol into the cubin without needing a host main.
auto* _anchor = &cutlass::device_kernel<GemmKernel>;


// ===== COMPILED SASS (sm_90a) =====

	.target	sm_90a

	.elftype	@"ET_EXEC"


//--------------------- .note.nv.tkinfo           --------------------------
	.section	.note.nv.tkinfo,"",@"SHT_NOTE"
	.sectionflags	@"SHF_NOTE_NV_TKINFO"
	.tkinfo
        /*0018*/ 	.word	0x00000002
        /*0030*/ 	.string	""
        /*0030*/ 	.string	"ptxas"
        /*0030*/ 	.string	"Cuda compilation tools, release 13.0, V13.0.88"
        /*0030*/ 	.string	"Build cuda_13.0.r13.0/compiler.36424714_0"
        /*0030*/ 	.string	"-arch sm_90a -m 64 "



//--------------------- .note.nv.cuinfo           --------------------------
	.section	.note.nv.cuinfo,"",@"SHT_NOTE"
	.sectionflags	@"SHF_NOTE_NV_CUINFO"
        /*0018*/ 	.short	0x0002
        /*001a*/ 	.short	0x005a
        /*001c*/ 	.short	0x0082
	.zero		2


//--------------------- .nv.info                  --------------------------
	.section	.nv.info,"",@"SHT_CUDA_INFO"
	.align	4


	//----- nvinfo : EIATTR_REGCOUNT
	.align		4
        /*0000*/ 	.byte	0x04, 0x2f
        /*0002*/ 	.short	(.L_12 - .L_11)
	.align		4
.L_11:
        /*0004*/ 	.word	index@(_ZN7cutlass13device_kernelINS_4gemm6kernel13GemmUniversalIN4cute5tupleIJiiiiEEENS1_10collective13CollectiveMmaINS1_37MainloopSm90TmaGmmaWarpSpecializedFP8ILi9ENS5_IJNS4_1CILi1EEESB_SB_EEENS1_35KernelTmaWarpSpecializedCooperativeEEENS5_IJNSA_ILi256EEENSA_ILi128EEENSA_ILi64EEEEEENS_12float_e4m3_tENS5_IJlSB_lEEESJ_SK_NS4_8TiledMMAINS4_8MMA_AtomIJNS4_4SM904GMMA31MMA_64x128x32_F32E4M3E4M3_SS_TNILNSO_7ScaleInE1ELSQ_1EEEEEENS4_6LayoutINS5_IJNSA_ILi2EEESB_SB_EEENS5_IJSB_NSA_ILi0EEESW_EEEEENS5_IJNS4_10UnderscoreESZ_SZ_EEEEENS4_13SM90_TMA_LOADENS4_14ComposedLayoutINS4_7SwizzleILi2ELi4ELi3EEENS4_18smem_ptr_flag_bitsILi8EEENST_INS5_IJNSA_ILi8EEESH_EEENS5_IJSH_SB_EEEEEEEvNS4_8identityES12_S1C_vS1D_EENS_8epilogue10collective6detail29Sm90TmaWarpSpecializedAdapterINS1G_15DefaultEpilogueISJ_SK_SK_NS1F_6thread17LinearCombinationISJ_Li1EffLNS1K_9ScaleType4KindE0ELNS_15FloatRoundStyleE2ESJ_EENS1_15EpilogueDefaultEEEEEvvEEEEvNT_6ParamsE)
        /*0008*/ 	.word	0x000000a8


	//----- nvinfo : EIATTR_FRAME_SIZE
	.align		4
.L_12:
        /*000c*/ 	.byte	0x04, 0x11
        /*000e*/ 	.short	(.L_14 - .L_13)
	.align		4
.L_13:
        /*0010*/ 	.word	index@(_ZN7cutlass13device_kernelINS_4gemm6kernel13GemmUniversalIN4cute5tupleIJiiiiEEENS1_10collective13CollectiveMmaINS1_37MainloopSm90TmaGmmaWarpSpecializedFP8ILi9ENS5_IJNS4_1CILi1EEESB_SB_EEENS1_35KernelTmaWarpSpecializedCooperativeEEENS5_IJNSA_ILi256EEENSA_ILi128EEENSA_ILi64EEEEEENS_12float_e4m3_tENS5_IJlSB_lEEESJ_SK_NS4_8TiledMMAINS4_8MMA_AtomIJNS4_4SM904GMMA31MMA_64x128x32_F32E4M3E4M3_SS_TNILNSO_7ScaleInE1ELSQ_1EEEEEENS4_6LayoutINS5_IJNSA_ILi2EEESB_SB_EEENS5_IJSB_NSA_ILi0EEESW_EEEEENS5_IJNS4_10UnderscoreESZ_SZ_EEEEENS4_13SM90_TMA_LOADENS4_14ComposedLayoutINS4_7SwizzleILi2ELi4ELi3EEENS4_18smem_ptr_flag_bitsILi8EEENST_INS5_IJNSA_ILi8EEESH_EEENS5_IJSH_SB_EEEEEEEvNS4_8identityES12_S1C_vS1D_EENS_8epilogue10collective6detail29Sm90TmaWarpSpecializedAdapterINS1G_15DefaultEpilogueISJ_SK_SK_NS1F_6thread17LinearCombinationISJ_Li1EffLNS1K_9ScaleType4KindE0ELNS_15FloatRoundStyleE2ESJ_EENS1_15EpilogueDefaultEEEEEvvEEEEvNT_6ParamsE)
        /*0014*/ 	.word	0x00000100


	//----- nvinfo : EIATTR_MIN_STACK_SIZE
	.align		4
.L_14:
        /*0018*/ 	.byte	0x04, 0x12
        /*001a*/ 	.short	(.L_16 - .L_15)
	.align		4
.L_15:
        /*001c*/ 	.word	index@(_ZN7cutlass13device_kernelINS_4gemm6kernel13GemmUniversalIN4cute5tupleIJiiiiEEENS1_10collective13CollectiveMmaINS1_37MainloopSm90TmaGmmaWarpSpecializedFP8ILi9ENS5_IJNS4_1CILi1EEESB_SB_EEENS1_35KernelTmaWarpSpecializedCooperativeEEENS5_IJNSA_ILi256EEENSA_ILi128EEENSA_ILi64EEEEEENS_12float_e4m3_tENS5_IJlSB_lEEESJ_SK_NS4_8TiledMMAINS4_8MMA_AtomIJNS4_4SM904GMMA31MMA_64x128x32_F32E4M3E4M3_SS_TNILNSO_7ScaleInE1ELSQ_1EEEEEENS4_6LayoutINS5_IJNSA_ILi2EEESB_SB_EEENS5_IJSB_NSA_ILi0EEESW_EEEEENS5_IJNS4_10UnderscoreESZ_SZ_EEEEENS4_13SM90_TMA_LOADENS4_14ComposedLayoutINS4_7SwizzleILi2ELi4ELi3EEENS4_18smem_ptr_flag_bitsILi8EEENST_INS5_IJNSA_ILi8EEESH_EEENS5_IJSH_SB_EEEEEEEvNS4_8identityES12_S1C_vS1D_EENS_8epilogue10collective6detail29Sm90TmaWarpSpecializedAdapterINS1G_15DefaultEpilogueISJ_SK_SK_NS1F_6thread17LinearCombinationISJ_Li1EffLNS1K_9ScaleType4KindE0ELNS_15FloatRoundStyleE2ESJ_EENS1_15EpilogueDefaultEEEEEvvEEEEvNT_6ParamsE)
        /*0020*/ 	.word	0x00000100
.L_16:


//--------------------- .nv.compat                --------------------------
	.section	.nv.compat,"",@"SHT_CUDA_COMPAT_INFO"
	.align	4
        /*0000*/ 	.byte	0x02, 0x09, 0x01, 0x00, 0x02, 0x02, 0x04, 0x00, 0x02, 0x05, 0x05, 0x00, 0x03, 0x07, 0x01, 0x01
        /*0010*/ 	.byte	0x02, 0x03, 0x01, 0x00, 0x02, 0x06, 0x01, 0x00, 0x04, 0x0b, 0x08, 0x00, 0x00, 0x00, 0x00, 0x00
        /*0020*/ 	.byte	0x00, 0x00, 0x00, 0x00


//--------------------- .nv.info._ZN7cutlass13device_kernelINS_4gemm6kernel13GemmUniversalIN4cute5tupleIJiiiiEEENS1_10collective13CollectiveMmaINS1_37MainloopSm90TmaGmmaWarpSpecializedFP8ILi9ENS5_IJNS4_1CILi1EEESB_SB_EEENS1_35KernelTmaWarpSpecializedCooperativeEEENS5_IJNSA_ILi256EEENSA_ILi128EEENSA_ILi64EEEEEENS_12float_e4m3_tENS5_IJlSB_lEEESJ_SK_NS4_8TiledMMAINS4_8MMA_AtomIJNS4_4SM904GMMA31MMA_64x128x32_F32E4M3E4M3_SS_TNILNSO_7ScaleInE1ELSQ_1EEEEEENS4_6LayoutINS5_IJNSA_ILi2EEESB_SB_EEENS5_IJSB_NSA_ILi0EEESW_EEEEENS5_IJNS4_10UnderscoreESZ_SZ_EEEEENS4_13SM90_TMA_LOADENS4_14ComposedLayoutINS4_7SwizzleILi2ELi4ELi3EEENS4_18smem_ptr_flag_bitsILi8EEENST_INS5_IJNSA_ILi8EEESH_EEENS5_IJSH_SB_EEEEEEEvNS4_8identityES12_S1C_vS1D_EENS_8epilogue10collective6detail29Sm90TmaWarpSpecializedAdapterINS1G_15DefaultEpilogueISJ_SK_SK_NS1F_6thread17LinearCombinationISJ_Li1EffLNS1K_9ScaleType4KindE0ELNS_15FloatRoundStyleE2ESJ_EENS1_15EpilogueDefaultEEEEEvvEEEEvNT_6ParamsE --------------------------
	.section	.nv.info._ZN7cutlass13device_kernelINS_4gemm6kernel13GemmUniversalIN4cute5tupleIJiiiiEEENS1_10collective13CollectiveMmaINS1_37MainloopSm90TmaGmmaWarpSpecializedFP8ILi9ENS5_IJNS4_1CILi1EEESB_SB_EEENS1_35KernelTmaWarpSpecializedCooperativeEEENS5_IJNSA_ILi256EEENSA_ILi128EEENSA_ILi64EEEEEENS_12float_e4m3_tENS5_IJlSB_lEEESJ_SK_NS4_8TiledMMAINS4_8MMA_AtomIJNS4_4SM904GMMA31MMA_64x128x32_F32E4M3E4M3_SS_TNILNSO_7ScaleInE1ELSQ_1EEEEEENS4_6LayoutINS5_IJNSA_ILi2EEESB_SB_EEENS5_IJSB_NSA_ILi0EEESW_EEEEENS5_IJNS4_10UnderscoreESZ_SZ_EEEEENS4_13SM90_TMA_LOADENS4_14ComposedLayoutINS4_7SwizzleILi2ELi4ELi3EEENS4_18smem_ptr_flag_bitsILi8EEENST_INS5_IJNSA_ILi8EEESH_EEENS5_IJSH_SB_EEEEEEEvNS4_8identityES12_S1C_vS1D_EENS_8epilogue10collective6detail29Sm90TmaWarpSpecializedAdapterINS1G_15DefaultEpilogueISJ_SK_SK_NS1F_6thread17LinearCombinationISJ_Li1EffLNS1K_9ScaleType4KindE0ELNS_15FloatRoundStyleE2ESJ_EENS1_15EpilogueDefaultEEEEEvvEEEEvNT_6ParamsE,"",@"SHT_CUDA_INFO"
	.sectionflags	@""
	.align	4


	//----- nvinfo : EIATTR_CUDA_API_VERSION
	.align		4
        /*0000*/ 	.byte	0x04, 0x37
        /*0002*/ 	.short	(.L_18 - .L_17)
.L_17:
        /*0004*/ 	.word	0x00000082


	//----- nvinfo : EIATTR_KPARAM_INFO
	.align		4
.L_18:
        /*0008*/ 	.byte	0x04, 0x17
        /*000a*/ 	.short	(.L_20 - .L_19)
.L_19:
        /*000c*/ 	.word	0x00000000
        /*0010*/ 	.short	0x0000
        /*0012*/ 	.short	0x0070
        /*0014*/ 	.byte	0x00, 0xf0, 0x01, 0x10


	//----- nvinfo : EIATTR_SPARSE_MMA_MASK
	.align		4
.L_20:
        /*0018*/ 	.byte	0x03, 0x50
        /*001a*/ 	.short	0x0000


	//----- nvinfo : EIATTR_MAXREG_COUNT
	.align		4
        /*001c*/ 	.byte	0x03, 0x1b
        /*001e*/ 	.short	0x00a8


	//----- nvinfo : EIATTR_NUM_BARRIERS
	.align		4
        /*0020*/ 	.byte	0x02, 0x4c
        /*0022*/ 	.byte	0x01
	.zero		1


	//----- nvinfo : EIATTR_ANNOTATIONS
	.align		4
        /*0024*/ 	.byte	0x04, 0x55
        /*0026*/ 	.short	(.L_22 - .L_21)


	//   ....[0]....
.L_21:
        /*0028*/ 	.word	0x00000001
        /*002c*/ 	.byte	0x60, 0x06, 0x00, 0x00, 0x01, 0x00, 0x00, 0x00, 0x80, 0x06, 0x00, 0x00, 0x01, 0x00, 0x00, 0x00
        /* <DEDUP_REMOVED lines=193> */
        /*0c4c*/ 	.byte	0x30, 0x06, 0x01, 0x00


	//----- nvinfo : EIATTR_MERCURY_ISA_VERSION
	.align		4
.L_22:
        /*0c50*/ 	.byte	0x03, 0x5f
        /*0c52*/ 	.short	0x0101


	//----- nvinfo : EIATTR_INT_WARP_WIDE_INSTR_OFFSETS
	.align		4
        /*0c54*/ 	.byte	0x04, 0x31
        /*0c56*/ 	.short	(.L_24 - .L_23)


	//   ....[0]....
.L_23:
        /*0c58*/ 	.word	0x00000530


	//   ....[1]....
        /*0c5c*/ 	.word	0x00000540


	//   ....[2]....
        /*0c60*/ 	.word	0x00000670


	//----- nvinfo : EIATTR_COOP_GROUP_MASK_REGIDS
	.align		4
.L_24:
        /*0c64*/ 	.byte	0x04, 0x29
        /*0c66*/ 	.short	(.L_26 - .L_25)


	//   ....[0]....
.L_25:
        /*0c68*/ 	.word	0xffffffff


	//   ....[1]....
        /*0c6c*/ 	.word	0xffffffff


	//   ....[2]....
        /*0c70*/ 	.word	0xffffffff


	//   ....[3]....
        /*0c74*/ 	.word	0xffffffff


	//   ....[4]....
        /*0c78*/ 	.word	0xffffffff


	//----- nvinfo : EIATTR_COOP_GROUP_INSTR_OFFSETS
	.align		4
.L_26:
        /*0c7c*/ 	.byte	0x04, 0x28
        /*0c7e*/ 	.short	(.L_28 - .L_27)


	//   ....[0]....
.L_27:
        /*0c80*/ 	.word	0x00000070


	//   ....[1]....
        /*0c84*/ 	.word	0x00000080


	//   ....[2]....
        /*0c88*/ 	.word	0x000001a0


	//   ....[3]....
        /*0c8c*/ 	.word	0x00000480


	//   ....[4]....
        /*0c90*/ 	.word	0x000013c0


	//----- nvinfo : EIATTR_REG_RECONFIG
	.align		4
.L_28:
        /*0c94*/ 	.byte	0x01, 0x54
	.zero		2


	//----- nvinfo : EIATTR_MBARRIER_INSTR_OFFSETS
	.align		4
        /*0c98*/ 	.byte	0x04, 0x39
        /*0c9a*/ 	.short	(.L_30 - .L_29)


	//   ....[0]....
.L_29:
        /*0c9c*/ 	.word	0x00000340
        /*0ca0*/ 	.word	0x000000ff
        /*0ca4*/ 	.word	0x00000000
        /*0ca8*/ 	.short	0x0100
        /*0caa*/ 	.byte	0x09
	.zero		1


	//   ....[1]....
        /*0cac*/ 	.word	0x00000350
        /*0cb0*/ 	.word	0x000000ff
        /*0cb4*/ 	.word	0x00000048
        /*0cb8*/ 	.short	0x0100
        /*0cba*/ 	.byte	0x09
	.zero		1


	//   ....[2]....
        /*0cbc*/ 	.word	0x00000360
        /*0cc0*/ 	.word	0x000000ff
        /*0cc4*/ 	.word	0x00000008
        /*0cc8*/ 	.short	0x0100
        /*0cca*/ 	.byte	0x09
	.zero		1


	//   ....[3]....
        /*0ccc*/ 	.word	0x00000370
        /*0cd0*/ 	.word	0x000000ff
        /*0cd4*/ 	.word	0x00000050
        /*0cd8*/ 	.short	0x0100
        /*0cda*/ 	.byte	0x09
	.zero		1


	//   ....[4]....
        /*0cdc*/ 	.word	0x00000380
        /*0ce0*/ 	.word	0x000000ff
        /*0ce4*/ 	.word	0x00000010
        /*0ce8*/ 	.short	0x0100
        /*0cea*/ 	.byte	0x09
	.zero		1


	//   ....[5]....
        /*0cec*/ 	.word	0x00000390
        /*0cf0*/ 	.word	0x000000ff
        /*0cf4*/ 	.word	0x00000058
        /*0cf8*/ 	.short	0x0100
        /*0cfa*/ 	.byte	0x09
	.zero		1


	//   ....[6]....
        /*0cfc*/ 	.word	0x000003a0
        /*0d00*/ 	.word	0x000000ff
        /*0d04*/ 	.word	0x00000018
        /*0d08*/ 	.short	0x0100
        /*0d0a*/ 	.byte	0x09
	.zero		1


	//   ....[7]....
        /*0d0c*/ 	.word	0x000003b0
        /*0d10*/ 	.word	0x000000ff
        /*0d14*/ 	.word	0x00000060
        /*0d18*/ 	.short	0x0100
        /*0d1a*/ 	.byte	0x09
	.zero		1


	//   ....[8]....
        /*0d1c*/ 	.word	0x000003c0
        /*0d20*/ 	.word	0x000000ff
        /*0d24*/ 	.word	0x00000020
        /*0d28*/ 	.short	0x0100
        /*0d2a*/ 	.byte	0x09
	.zero		1


	//   ....[9]....
        /*0d2c*/ 	.word	0x000003d0
        /*0d30*/ 	.word	0x000000ff
        /*0d34*/ 	.word	0x00000068
        /*0d38*/ 	.short	0x0100
        /*0d3a*/ 	.byte	0x09
	.zero		1


	//   ....[10]....
        /*0d3c*/ 	.word	0x000003e0
        /*0d40*/ 	.word	0x000000ff
        /*0d44*/ 	.word	0x00000028
        /*0d48*/ 	.short	0x0100
        /*0d4a*/ 	.byte	0x09
	.zero		1


	//   ....[11]....
        /*0d4c*/ 	.word	0x000003f0
        /*0d50*/ 	.word	0x000000ff
        /*0d54*/ 	.word	0x00000070
        /*0d58*/ 	.short	0x0100
        /*0d5a*/ 	.byte	0x09
	.zero		1


	//   ....[12]....
        /*0d5c*/ 	.word	0x00000400
        /*0d60*/ 	.word	0x000000ff
        /*0d64*/ 	.word	0x00000030
        /*0d68*/ 	.short	0x0100
        /*0d6a*/ 	.byte	0x09
	.zero		1


	//   ....[13]....
        /*0d6c*/ 	.word	0x00000410
        /*0d70*/ 	.word	0x000000ff
        /*0d74*/ 	.word	0x00000078
        /*0d78*/ 	.short	0x0100
        /*0d7a*/ 	.byte	0x09
	.zero		1


	//   ....[14]....
        /*0d7c*/ 	.word	0x00000420
        /*0d80*/ 	.word	0x000000ff
        /*0d84*/ 	.word	0x00000038
        /*0d88*/ 	.short	0x0100
        /*0d8a*/ 	.byte	0x09
	.zero		1


	//   ....[15]....
        /*0d8c*/ 	.word	0x00000430
        /*0d90*/ 	.word	0x000000ff
        /*0d94*/ 	.word	0x00000080
        /*0d98*/ 	.short	0x0100
        /*0d9a*/ 	.byte	0x09
	.zero		1


	//   ....[16]....
        /*0d9c*/ 	.word	0x00000440
        /*0da0*/ 	.word	0x000000ff
        /*0da4*/ 	.word	0x00000040
        /*0da8*/ 	.short	0x0100
        /*0daa*/ 	.byte	0x09
	.zero		1


	//   ....[17]....
        /*0dac*/ 	.word	0x00000450
        /*0db0*/ 	.word	0x000000ff
        /*0db4*/ 	.word	0x00000088
        /*0db8*/ 	.short	0x0100
        /*0dba*/ 	.byte	0x09
	.zero		1


	//   ....[18]....
        /*0dbc*/ 	.word	0x000006a0
        /*0dc0*/ 	.word	0x000000ff
        /*0dc4*/ 	.word	0x000000a0
        /*0dc8*/ 	.short	0x0100
        /*0dca*/ 	.byte	0x06
	.zero		1


	//   ....[19]....
        /*0dcc*/ 	.word	0x000006b0
        /*0dd0*/ 	.word	0x000000ff
        /*0dd4*/ 	.word	0x000000a8
        /*0dd8*/ 	.short	0x0100
        /*0dda*/ 	.byte	0x06
	.zero		1


	//   ....[20]....
        /*0ddc*/ 	.word	0x00001bd0
        /*0de0*/ 	.word	0x000000ff
        /*0de4*/ 	.word	0x00000000
        /*0de8*/ 	.short	0x010a
        /*0dea*/ 	.byte	0x06
	.zero		1


	//   ....[21]....
        /*0dec*/ 	.word	0x00001c10
        /*0df0*/ 	.word	0x000000ff
        /*0df4*/ 	.word	0x00000000
        /*0df8*/ 	.short	0x010a
        /*0dfa*/ 	.byte	0x06
	.zero		1


	//   ....[22]....
        /*0dfc*/ 	.word	0x00002ea0
        /*0e00*/ 	.word	0x000000ff
        /*0e04*/ 	.word	0x00000000
        /*0e08*/ 	.short	0x010a
        /*0e0a*/ 	.byte	0x10
	.zero		1


	//   ....[23]....
        /*0e0c*/ 	.word	0x00002ee0
        /*0e10*/ 	.word	0x000000ff
        /*0e14*/ 	.word	0x00000000
        /*0e18*/ 	.short	0x010a
        /*0e1a*/ 	.byte	0x10
	.zero		1


	//   ....[24]....
        /*0e1c*/ 	.word	0x00003f80
        /*0e20*/ 	.word	0x000000ff
        /*0e24*/ 	.word	0x00000000
        /*0e28*/ 	.short	0x0101
        /*0e2a*/ 	.byte	0x08
	.zero		1


	//   ....[25]....
        /*0e2c*/ 	.word	0x00005150
        /*0e30*/ 	.word	0x000000ff
        /*0e34*/ 	.word	0x00000000
        /*0e38*/ 	.short	0x0101
        /*0e3a*/ 	.byte	0x08
	.zero		1


	//   ....[26]....
        /*0e3c*/ 	.word	0x0000f580
        /*0e40*/ 	.word	0x0000000d
        /*0e44*/ 	.word	0x00000048
        /*0e48*/ 	.short	0x010a
        /*0e4a*/ 	.byte	0x3f
	.zero		1


	//   ....[27]....
        /*0e4c*/ 	.word	0x0000f940
        /*0e50*/ 	.word	0x00000004
        /*0e54*/ 	.word	0x000000a8
        /*0e58*/ 	.short	0x0101
        /*0e5a*/ 	.byte	0x3f
	.zero		1


	//   ....[28]....
        /*0e5c*/ 	.word	0x000100b0
        /*0e60*/ 	.word	0x00000007
        /*0e64*/ 	.word	0x00000000
        /*0e68*/ 	.short	0x010a
        /*0e6a*/ 	.byte	0x3f
	.zero		1


	//   ....[29]....
        /*0e6c*/ 	.word	0x00010130
        /*0e70*/ 	.word	0x00000009
        /*0e74*/ 	.word	0x00000000
        /*0e78*/ 	.short	0x010a
        /*0e7a*/ 	.byte	0x3f
	.zero		1


	//   ....[30]....
        /*0e7c*/ 	.word	0x000101c0
        /*0e80*/ 	.word	0x00000006
        /*0e84*/ 	.word	0x00000000
        /*0e88*/ 	.short	0x010a
        /*0e8a*/ 	.byte	0x3f
	.zero		1


	//   ....[31]....
        /*0e8c*/ 	.word	0x00010250
        /*0e90*/ 	.word	0x00000009
        /*0e94*/ 	.word	0x00000000
        /*0e98*/ 	.short	0x010a
        /*0e9a*/ 	.byte	0x3f
	.zero		1


	//   ....[32]....
        /*0e9c*/ 	.word	0x000102e0
        /*0ea0*/ 	.word	0x00000006
        /*0ea4*/ 	.word	0x00000000
        /*0ea8*/ 	.short	0x010a
        /*0eaa*/ 	.byte	0x3f
	.zero		1


	//   ....[33]....
        /*0eac*/ 	.word	0x00010370
        /*0eb0*/ 	.word	0x00000009
        /*0eb4*/ 	.word	0x00000000
        /*0eb8*/ 	.short	0x010a
        /*0eba*/ 	.byte	0x3f
	.zero		1


	//   ....[34]....
        /*0ebc*/ 	.word	0x00010400
        /*0ec0*/ 	.word	0x00000006
        /*0ec4*/ 	.word	0x00000000
        /*0ec8*/ 	.short	0x010a
        /*0eca*/ 	.byte	0x3f
	.zero		1


	//   ....[35]....
        /*0ecc*/ 	.word	0x00010490
        /*0ed0*/ 	.word	0x00000009
        /*0ed4*/ 	.word	0x00000000
        /*0ed8*/ 	.short	0x010a
        /*0eda*/ 	.byte	0x3f
	.zero		1


	//   ....[36]....
        /*0edc*/ 	.word	0x00010520
        /*0ee0*/ 	.word	0x00000003
        /*0ee4*/ 	.word	0x00000000
        /*0ee8*/ 	.short	0x010a
        /*0eea*/ 	.byte	0x3f
	.zero		1


	//   ....[37]....
        /*0eec*/ 	.word	0x00010590
        /*0ef0*/ 	.word	0x00000003
        /*0ef4*/ 	.word	0x00000000
        /*0ef8*/ 	.short	0x010a
        /*0efa*/ 	.byte	0x3f
	.zero		1


	//   ....[38]....
        /*0efc*/ 	.word	0x00010600
        /*0f00*/ 	.word	0x00000000
        /*0f04*/ 	.word	0x00000000
        /*0f08*/ 	.short	0x010a
        /*0f0a*/ 	.byte	0x3f
	.zero		1


	//   ....[39]....
        /*0f0c*/ 	.word	0x000106e0
        /*0f10*/ 	.word	0x0000000d
        /*0f14*/ 	.word	0x00000048
        /*0f18*/ 	.short	0x010a
        /*0f1a*/ 	.byte	0x3f
	.zero		1


	//   ....[40]....
        /*0f1c*/ 	.word	0x000107c0
        /*0f20*/ 	.word	0x00000007
        /*0f24*/ 	.word	0x00000000
        /*0f28*/ 	.short	0x010a
        /*0f2a*/ 	.byte	0x3f
	.zero		1


	//   ....[41]....
        /*0f2c*/ 	.word	0x00010810
        /*0f30*/ 	.word	0x00000009
        /*0f34*/ 	.word	0x00000000
        /*0f38*/ 	.short	0x010a
        /*0f3a*/ 	.byte	0x3f
	.zero		1


	//   ....[42]....
        /*0f3c*/ 	.word	0x00010860
        /*0f40*/ 	.word	0x00000006
        /*0f44*/ 	.word	0x00000000
        /*0f48*/ 	.short	0x010a
        /*0f4a*/ 	.byte	0x3f
	.zero		1


	//   ....[43]....
        /*0f4c*/ 	.word	0x000108b0
        /*0f50*/ 	.word	0x00000009
        /*0f54*/ 	.word	0x00000000
        /*0f58*/ 	.short	0x010a
        /*0f5a*/ 	.byte	0x3f
	.zero		1


	//   ....[44]....
        /*0f5c*/ 	.word	0x00010900
        /*0f60*/ 	.word	0x00000006
        /*0f64*/ 	.word	0x00000000
        /*0f68*/ 	.short	0x010a
        /*0f6a*/ 	.byte	0x3f
	.zero		1


	//   ....[45]....
        /*0f6c*/ 	.word	0x00010950
        /*0f70*/ 	.word	0x00000009
        /*0f74*/ 	.word	0x00000000
        /*0f78*/ 	.short	0x010a
        /*0f7a*/ 	.byte	0x3f
	.zero		1


	//   ....[46]....
        /*0f7c*/ 	.word	0x000109a0
        /*0f80*/ 	.word	0x00000006
        /*0f84*/ 	.word	0x00000000
        /*0f88*/ 	.short	0x010a
        /*0f8a*/ 	.byte	0x3f
	.zero		1


	//   ....[47]....
        /*0f8c*/ 	.word	0x000109f0
        /*0f90*/ 	.word	0x00000009
        /*0f94*/ 	.word	0x00000000
        /*0f98*/ 	.short	0x010a
        /*0f9a*/ 	.byte	0x3f
	.zero		1


	//----- nvinfo : EIATTR_NUM_MBARRIERS
	.align		4
.L_30:
        /*0f9c*/ 	.byte	0x03, 0x38
        /*0f9e*/ 	.short	0x0014


	//----- nvinfo : EIATTR_EXIT_INSTR_OFFSETS
	.align		4
        /*0fa0*/ 	.byte	0x04, 0x1c
        /*0fa2*/ 	.short	(.L_32 - .L_31)


	//   ....[0]....
.L_31:
        /*0fa4*/ 	.word	0x00000710


	//   ....[1]....
        /*0fa8*/ 	.word	0x00001060


	//   ....[2]....
        /*0fac*/ 	.word	0x0000ebc0


	//   ....[3]....
        /*0fb0*/ 	.word	0x0000f210


	//   ....[4]....
        /*0fb4*/ 	.word	0x00010570


	//----- nvinfo : EIATTR_MAX_THREADS
	.align		4
.L_32:
        /*0fb8*/ 	.byte	0x04, 0x05
        /*0fba*/ 	.short	(.L_34 - .L_33)
.L_33:
        /*0fbc*/ 	.word	0x00000180
        /*0fc0*/ 	.word	0x00000001
        /*0fc4*/ 	.word	0x00000001


	//----- nvinfo : EIATTR_CRS_STACK_SIZE
	.align		4
.L_34:
        /*0fc8*/ 	.byte	0x04, 0x1e
        /*0fca*/ 	.short	(.L_36 - .L_35)
.L_35:
        /*0fcc*/ 	.word	0x00000000


	//----- nvinfo : EIATTR_CBANK_PARAM_SIZE
	.align		4
.L_36:
        /*0fd0*/ 	.byte	0x03, 0x19
        /*0fd2*/ 	.short	0x0470


	//----- nvinfo : EIATTR_PARAM_CBANK
	.align		4
        /*0fd4*/ 	.byte	0x04, 0x0a
        /*0fd6*/ 	.short	(.L_38 - .L_37)
	.align		4
.L_37:
        /*0fd8*/ 	.word	index@(.nv.constant0._ZN7cutlass13device_kernelINS_4gemm6kernel13GemmUniversalIN4cute5tupleIJiiiiEEENS1_10collective13CollectiveMmaINS1_37MainloopSm90TmaGmmaWarpSpecializedFP8ILi9ENS5_IJNS4_1CILi1EEESB_SB_EEENS1_35KernelTmaWarpSpecializedCooperativeEEENS5_IJNSA_ILi256EEENSA_ILi128EEENSA_ILi64EEEEEENS_12float_e4m3_tENS5_IJlSB_lEEESJ_SK_NS4_8TiledMMAINS4_8MMA_AtomIJNS4_4SM904GMMA31MMA_64x128x32_F32E4M3E4M3_SS_TNILNSO_7ScaleInE1ELSQ_1EEEEEENS4_6LayoutINS5_IJNSA_ILi2EEESB_SB_EEENS5_IJSB_NSA_ILi0EEESW_EEEEENS5_IJNS4_10UnderscoreESZ_SZ_EEEEENS4_13SM90_TMA_LOADENS4_14ComposedLayoutINS4_7SwizzleILi2ELi4ELi3EEENS4_18smem_ptr_flag_bitsILi8EEENST_INS5_IJNSA_ILi8EEESH_EEENS5_IJSH_SB_EEEEEEEvNS4_8identityES12_S1C_vS1D_EENS_8epilogue10collective6detail29Sm90TmaWarpSpecializedAdapterINS1G_15DefaultEpilogueISJ_SK_SK_NS1F_6thread17LinearCombinationISJ_Li1EffLNS1K_9ScaleType4KindE0ELNS_15FloatRoundStyleE2ESJ_EENS1_15EpilogueDefaultEEEEEvvEEEEvNT_6ParamsE)
        /*0fdc*/ 	.short	0x0210
        /*0fde*/ 	.short	0x0470


	//----- nvinfo : EIATTR_SW_WAR
	.align		4
.L_38:
        /*0fe0*/ 	.byte	0x04, 0x36
        /*0fe2*/ 	.short	(.L_40 - .L_39)
.L_39:
        /*0fe4*/ 	.word	0x00000008
.L_40:


//--------------------- .nv.callgraph             --------------------------
	.section	.nv.callgraph,"",@"SHT_CUDA_CALLGRAPH"
	.align	4
	.sectionentsize	8
	.align		4
        /*0000*/ 	.word	0x00000000
	.align		4
        /*0004*/ 	.word	0xffffffff
	.align		4
        /*0008*/ 	.word	0x00000000
	.align		4
        /*000c*/ 	.word	0xfffffffe
	.align		4
        /*0010*/ 	.word	0x00000000
	.align		4
        /*0014*/ 	.word	0xfffffffd
	.align		4
        /*0018*/ 	.word	0x00000000
	.align		4
        /*001c*/ 	.word	0xfffffffc


//--------------------- .nv.constant4             --------------------------
	.section	.nv.constant4,"a",@progbits
	.align	8
	.align		8
.nv.constant4:
        /*0000*/ 	.dword	_ZN40_INTERNAL_6f7088f8_4_k_cu_3cfad235_171784cuda3std3__45__cpo5beginE
	.align		8
        /*0008*/ 	.dword	_ZN40_INTERNAL_6f7088f8_4_k_cu_3cfad235_171784cuda3std3__45__cpo3endE
	.align		8
        /*0010*/ 	.dword	_ZN40_INTERNAL_6f7088f8_4_k_cu_3cfad235_171784cuda3std3__45__cpo6cbeginE
	.align		8
        /*0018*/ 	.dword	_ZN40_INTERNAL_6f7088f8_4_k_cu_3cfad235_171784cuda3std3__45__cpo4cendE
	.align		8
        /*0020*/ 	.dword	_ZN40_INTERNAL_6f7088f8_4_k_cu_3cfad235_171784cuda3std3__442_GLOBAL__N__6f7088f8_4_k_cu_3cfad235_171786ignoreE
	.align		8
        /*0028*/ 	.dword	_ZN40_INTERNAL_6f7088f8_4_k_cu_3cfad235_171784cuda3std3__419piecewise_constructE
	.align		8
        /*0030*/ 	.dword	_ZN40_INTERNAL_6f7088f8_4_k_cu_3cfad235_171784cuda3std3__48in_placeE
	.align		8
        /*0038*/ 	.dword	_ZN40_INTERNAL_6f7088f8_4_k_cu_3cfad235_171784cuda3std6ranges3__45__cpo4swapE
	.align		8
        /*0040*/ 	.dword	_ZN40_INTERNAL_6f7088f8_4_k_cu_3cfad235_171784cuda3std6ranges3__45__cpo9iter_moveE
	.align		8
        /*0048*/ 	.dword	_ZN40_INTERNAL_6f7088f8_4_k_cu_3cfad235_171784cute7productE
	.align		8
        /*0050*/ 	.dword	_ZN40_INTERNAL_6f7088f8_4_k_cu_3cfad235_171784cute1_E


//--------------------- .text._ZN7cutlass13device_kernelINS_4gemm6kernel13GemmUniversalIN4cute5tupleIJiiiiEEENS1_10collective13CollectiveMmaINS1_37MainloopSm90TmaGmmaWarpSpecializedFP8ILi9ENS5_IJNS4_1CILi1EEESB_SB_EEENS1_35KernelTmaWarpSpecializedCooperativeEEENS5_IJNSA_ILi256EEENSA_ILi128EEENSA_ILi64EEEEEENS_12float_e4m3_tENS5_IJlSB_lEEESJ_SK_NS4_8TiledMMAINS4_8MMA_AtomIJNS4_4SM904GMMA31MMA_64x128x32_F32E4M3E4M3_SS_TNILNSO_7ScaleInE1ELSQ_1EEEEEENS4_6LayoutINS5_IJNSA_ILi2EEESB_SB_EEENS5_IJSB_NSA_ILi0EEESW_EEEEENS5_IJNS4_10UnderscoreESZ_SZ_EEEEENS4_13SM90_TMA_LOADENS4_14ComposedLayoutINS4_7SwizzleILi2ELi4ELi3EEENS4_18smem_ptr_flag_bitsILi8EEENST_INS5_IJNSA_ILi8EEESH_EEENS5_IJSH_SB_EEEEEEEvNS4_8identityES12_S1C_vS1D_EENS_8epilogue10collective6detail29Sm90TmaWarpSpecializedAdapterINS1G_15DefaultEpilogueISJ_SK_SK_NS1F_6thread17LinearCombinationISJ_Li1EffLNS1K_9ScaleType4KindE0ELNS_15FloatRoundStyleE2ESJ_EENS1_15EpilogueDefaultEEEEEvvEEEEvNT_6ParamsE --------------------------
	.section	.text._ZN7cutlass13device_kernelINS_4gemm6kernel13GemmUniversalIN4cute5tupleIJiiiiEEENS1_10collective13CollectiveMmaINS1_37MainloopSm90TmaGmmaWarpSpecializedFP8ILi9ENS5_IJNS4_1CILi1EEESB_SB_EEENS1_35KernelTmaWarpSpecializedCooperativeEEENS5_IJNSA_ILi256EEENSA_ILi128EEENSA_ILi64EEEEEENS_12float_e4m3_tENS5_IJlSB_lEEESJ_SK_NS4_8TiledMMAINS4_8MMA_AtomIJNS4_4SM904GMMA31MMA_64x128x32_F32E4M3E4M3_SS_TNILNSO_7ScaleInE1ELSQ_1EEEEEENS4_6LayoutINS5_IJNSA_ILi2EEESB_SB_EEENS5_IJSB_NSA_ILi0EEESW_EEEEENS5_IJNS4_10UnderscoreESZ_SZ_EEEEENS4_13SM90_TMA_LOADENS4_14ComposedLayoutINS4_7SwizzleILi2ELi4ELi3EEENS4_18smem_ptr_flag_bitsILi8EEENST_INS5_IJNSA_ILi8EEESH_EEENS5_IJSH_SB_EEEEEEEvNS4_8identityES12_S1C_vS1D_EENS_8epilogue10collective6detail29Sm90TmaWarpSpecializedAdapterINS1G_15DefaultEpilogueISJ_SK_SK_NS1F_6thread17LinearCombinationISJ_Li1EffLNS1K_9ScaleType4KindE0ELNS_15FloatRoundStyleE2ESJ_EENS1_15EpilogueDefaultEEEEEvvEEEEvNT_6ParamsE,"ax",@progbits
	.align	128
.text._ZN7cutlass13device_kernelINS_4gemm6kernel13GemmUniversalIN4cute5tupleIJiiiiEEENS1_10collective13CollectiveMmaINS1_37MainloopSm90TmaGmmaWarpSpecializedFP8ILi9ENS5_IJNS4_1CILi1EEESB_SB_EEENS1_35KernelTmaWarpSpecializedCooperativeEEENS5_IJNSA_ILi256EEENSA_ILi128EEENSA_ILi64EEEEEENS_12float_e4m3_tENS5_IJlSB_lEEESJ_SK_NS4_8TiledMMAINS4_8MMA_AtomIJNS4_4SM904GMMA31MMA_64x128x32_F32E4M3E4M3_SS_TNILNSO_7ScaleInE1ELSQ_1EEEEEENS4_6LayoutINS5_IJNSA_ILi2EEESB_SB_EEENS5_IJSB_NSA_ILi0EEESW_EEEEENS5_IJNS4_10UnderscoreESZ_SZ_EEEEENS4_13SM90_TMA_LOADENS4_14ComposedLayoutINS4_7SwizzleILi2ELi4ELi3EEENS4_18smem_ptr_flag_bitsILi8EEENST_INS5_IJNSA_ILi8EEESH_EEENS5_IJSH_SB_EEEEEEEvNS4_8identityES12_S1C_vS1D_EENS_8epilogue10collective6detail29Sm90TmaWarpSpecializedAdapterINS1G_15DefaultEpilogueISJ_SK_SK_NS1F_6thread17LinearCombinationISJ_Li1EffLNS1K_9ScaleType4KindE0ELNS_15FloatRoundStyleE2ESJ_EENS1_15EpilogueDefaultEEEEEvvEEEEvNT_6ParamsE:
        .type           _ZN7cutlass13device_kernelINS_4gemm6kernel13GemmUniversalIN4cute5tupleIJiiiiEEENS1_10collective13CollectiveMmaINS1_37MainloopSm90TmaGmmaWarpSpecializedFP8ILi9ENS5_IJNS4_1CILi1EEESB_SB_EEENS1_35KernelTmaWarpSpecializedCooperativeEEENS5_IJNSA_ILi256EEENSA_ILi128EEENSA_ILi64EEEEEENS_12float_e4m3_tENS5_IJlSB_lEEESJ_SK_NS4_8TiledMMAINS4_8MMA_AtomIJNS4_4SM904GMMA31MMA_64x128x32_F32E4M3E4M3_SS_TNILNSO_7ScaleInE1ELSQ_1EEEEEENS4_6LayoutINS5_IJNSA_ILi2EEESB_SB_EEENS5_IJSB_NSA_ILi0EEESW_EEEEENS5_IJNS4_10UnderscoreESZ_SZ_EEEEENS4_13SM90_TMA_LOADENS4_14ComposedLayoutINS4_7SwizzleILi2ELi4ELi3EEENS4_18smem_ptr_flag_bitsILi8EEENST_INS5_IJNSA_ILi8EEESH_EEENS5_IJSH_SB_EEEEEEEvNS4_8identityES12_S1C_vS1D_EENS_8epilogue10collective6detail29Sm90TmaWarpSpecializedAdapterINS1G_15DefaultEpilogueISJ_SK_SK_NS1F_6thread17LinearCombinationISJ_Li1EffLNS1K_9ScaleType4KindE0ELNS_15FloatRoundStyleE2ESJ_EENS1_15EpilogueDefaultEEEEEvvEEEEvNT_6ParamsE,@function
        .size           _ZN7cutlass13device_kernelINS_4gemm6kernel13GemmUniversalIN4cute5tupleIJiiiiEEENS1_10collective13CollectiveMmaINS1_37MainloopSm90TmaGmmaWarpSpecializedFP8ILi9ENS5_IJNS4_1CILi1EEESB_SB_EEENS1_35KernelTmaWarpSpecializedCooperativeEEENS5_IJNSA_ILi256EEENSA_ILi128EEENSA_ILi64EEEEEENS_12float_e4m3_tENS5_IJlSB_lEEESJ_SK_NS4_8TiledMMAINS4_8MMA_AtomIJNS4_4SM904GMMA31MMA_64x128x32_F32E4M3E4M3_SS_TNILNSO_7ScaleInE1ELSQ_1EEEEEENS4_6LayoutINS5_IJNSA_ILi2EEESB_SB_EEENS5_IJSB_NSA_ILi0EEESW_EEEEENS5_IJNS4_10UnderscoreESZ_SZ_EEEEENS4_13SM90_TMA_LOADENS4_14ComposedLayoutINS4_7SwizzleILi2ELi4ELi3EEENS4_18smem_ptr_flag_bitsILi8EEENST_INS5_IJNSA_ILi8EEESH_EEENS5_IJSH_SB_EEEEEEEvNS4_8identityES12_S1C_vS1D_EENS_8epilogue10collective6detail29Sm90TmaWarpSpecializedAdapterINS1G_15DefaultEpilogueISJ_SK_SK_NS1F_6thread17LinearCombinationISJ_Li1EffLNS1K_9ScaleType4KindE0ELNS_15FloatRoundStyleE2ESJ_EENS1_15EpilogueDefaultEEEEEvvEEEEvNT_6ParamsE,(.L_x_340 - _ZN7cutlass13device_kernelINS_4gemm6kernel13GemmUniversalIN4cute5tupleIJiiiiEEENS1_10collective13CollectiveMmaINS1_37MainloopSm90TmaGmmaWarpSpecializedFP8ILi9ENS5_IJNS4_1CILi1EEESB_SB_EEENS1_35KernelTmaWarpSpecializedCooperativeEEENS5_IJNSA_ILi256EEENSA_ILi128EEENSA_ILi64EEEEEENS_12float_e4m3_tENS5_IJlSB_lEEESJ_SK_NS4_8TiledMMAINS4_8MMA_AtomIJNS4_4SM904GMMA31MMA_64x128x32_F32E4M3E4M3_SS_TNILNSO_7ScaleInE1ELSQ_1EEEEEENS4_6LayoutINS5_IJNSA_ILi2EEESB_SB_EEENS5_IJSB_NSA_ILi0EEESW_EEEEENS5_IJNS4_10UnderscoreESZ_SZ_EEEEENS4_13SM90_TMA_LOADENS4_14ComposedLayoutINS4_7SwizzleILi2ELi4ELi3EEENS4_18smem_ptr_flag_bitsILi8EEENST_INS5_IJNSA_ILi8EEESH_EEENS5_IJSH_SB_EEEEEEEvNS4_8identityES12_S1C_vS1D_EENS_8epilogue10collective6detail29Sm90TmaWarpSpecializedAdapterINS1G_15DefaultEpilogueISJ_SK_SK_NS1F_6thread17LinearCombinationISJ_Li1EffLNS1K_9ScaleType4KindE0ELNS_15FloatRoundStyleE2ESJ_EENS1_15EpilogueDefaultEEEEEvvEEEEvNT_6ParamsE)
        .other          _ZN7cutlass13device_kernelINS_4gemm6kernel13GemmUniversalIN4cute5tupleIJiiiiEEENS1_10collective13CollectiveMmaINS1_37MainloopSm90TmaGmmaWarpSpecializedFP8ILi9ENS5_IJNS4_1CILi1EEESB_SB_EEENS1_35KernelTmaWarpSpecializedCooperativeEEENS5_IJNSA_ILi256EEENSA_ILi128EEENSA_ILi64EEEEEENS_12float_e4m3_tENS5_IJlSB_lEEESJ_SK_NS4_8TiledMMAINS4_8MMA_AtomIJNS4_4SM904GMMA31MMA_64x128x32_F32E4M3E4M3_SS_TNILNSO_7ScaleInE1ELSQ_1EEEEEENS4_6LayoutINS5_IJNSA_ILi2EEESB_SB_EEENS5_IJSB_NSA_ILi0EEESW_EEEEENS5_IJNS4_10UnderscoreESZ_SZ_EEEEENS4_13SM90_TMA_LOADENS4_14ComposedLayoutINS4_7SwizzleILi2ELi4ELi3EEENS4_18smem_ptr_flag_bitsILi8EEENST_INS5_IJNSA_ILi8EEESH_EEENS5_IJSH_SB_EEEEEEEvNS4_8identityES12_S1C_vS1D_EENS_8epilogue10collective6detail29Sm90TmaWarpSpecializedAdapterINS1G_15DefaultEpilogueISJ_SK_SK_NS1F_6thread17LinearCombinationISJ_Li1EffLNS1K_9ScaleType4KindE0ELNS_15FloatRoundStyleE2ESJ_EENS1_15EpilogueDefaultEEEEEvvEEEEvNT_6ParamsE,@"STO_CUDA_ENTRY STV_DEFAULT"
_ZN7cutlass13device_kernelINS_4gemm6kernel13GemmUniversalIN4cute5tupleIJiiiiEEENS1_10collective13CollectiveMmaINS1_37MainloopSm90TmaGmmaWarpSpecializedFP8ILi9ENS5_IJNS4_1CILi1EEESB_SB_EEENS1_35KernelTmaWarpSpecializedCooperativeEEENS5_IJNSA_ILi256EEENSA_ILi128EEENSA_ILi64EEEEEENS_12float_e4m3_tENS5_IJlSB_lEEESJ_SK_NS4_8TiledMMAINS4_8MMA_AtomIJNS4_4SM904GMMA31MMA_64x128x32_F32E4M3E4M3_SS_TNILNSO_7ScaleInE1ELSQ_1EEEEEENS4_6LayoutINS5_IJNSA_ILi2EEESB_SB_EEENS5_IJSB_NSA_ILi0EEESW_EEEEENS5_IJNS4_10UnderscoreESZ_SZ_EEEEENS4_13SM90_TMA_LOADENS4_14ComposedLayoutINS4_7SwizzleILi2ELi4ELi3EEENS4_18smem_ptr_flag_bitsILi8EEENST_INS5_IJNSA_ILi8EEESH_EEENS5_IJSH_SB_EEEEEEEvNS4_8identityES12_S1C_vS1D_EENS_8epilogue10collective6detail29Sm90TmaWarpSpecializedAdapterINS1G_15DefaultEpilogueISJ_SK_SK_NS1F_6thread17LinearCombinationISJ_Li1EffLNS1K_9ScaleType4KindE0ELNS_15FloatRoundStyleE2ESJ_EENS1_15EpilogueDefaultEEEEEvvEEEEvNT_6ParamsE:
[----:B------:R-:W0:Y:S02]  /*0000*/  LDC R1, c[0x0][0x28] ;  /* 0x00000a00ff017b82 */ /* 0x000e240000000800 */
[----:B0-----:R-:W-:Y:S01]  /*0010*/  VIADD R1, R1, 0xffffff00 ;  /* 0xffffff0001017836 */ /* 0x001fe20000000000 */
[----:B------:R-:W0:Y:S01]  /*0020*/  S2R R2, SR_TID.X ;  /* 0x0000000000027919 */ /* 0x000e220000002100 */
[----:B------:R-:W-:Y:S01]  /*0030*/  ELECT P0, URZ, PT ;  /* 0x00000000003f782f */ /* 0x000fe20003800000 */
[----:B------:R-:W-:Y:S01]  /*0040*/  BSSY B0, `(.L_x_0) ;  /* 0x0000015000007945 */ /* 0x000fe20003800000 */
[--C-:B0-----:R-:W-:Y:S02]  /*0050*/  SHF.R.U32.HI R0, RZ, 0x5, R2.reuse ;  /* 0x00000005ff007819 */ /* 0x101fe40000011602 */
[----:B------:R-:W-:-:S03]  /*0060*/  SHF.R.U32.HI R2, RZ, 0x7, R2 ;  /* 0x00000007ff027819 */ /* 0x000fc60000011602 */
[----:B------:R-:W0:Y:S04]  /*0070*/  SHFL.IDX PT, R3, R0, RZ, 0x1f ;  /* 0x00001fff00037589 */ /* 0x000e2800000e0000 */
[----:B------:R-:W1:Y:S01]  /*0080*/  SHFL.IDX PT, R2, R2, RZ, 0x1f ;  /* 0x00001fff02027589 */ /* 0x000e6200000e0000 */
[----:B0-----:R-:W-:Y:S02]  /*0090*/  R2UR UR4, R3 ;  /* 0x00000000030472ca */ /* 0x001fe400000e0000 */
[----:B-1----:R-:W-:-:S11]  /*00a0*/  R2UR UR6, R2 ;  /* 0x00000000020672ca */ /* 0x002fd600000e0000 */
[----:B------:R-:W-:Y:S02]  /*00b0*/  USHF.R.S32.HI UR5, URZ, 0x1f, UR4 ;  /* 0x0000001f3f057899 */ /* 0x000fe40008011404 */
[----:B------:R-:W-:Y:S02]  /*00c0*/  ISETP.NE.OR P0, PT, RZ, UR4, !P0 ;  /* 0x00000004ff007c0c */ /* 0x000fe4000c705670 */
[----:B------:R-:W-:-:S04]  /*00d0*/  ULEA.HI UR5, UR5, UR4, URZ, 0x2 ;  /* 0x0000000405057291 */ /* 0x000fc8000f8f103f */
[----:B------:R-:W-:-:S04]  /*00e0*/  ULOP3.LUT UR5, UR5, 0xfffffffc, URZ, 0xc0, !UPT ;  /* 0xfffffffc05057892 */ /* 0x000fc8000f8ec03f */
[----:B------:R-:W-:-:S03]  /*00f0*/  UIADD3 UR8, UR4, -UR5, URZ ;  /* 0x8000000504087290 */ /* 0x000fc6000fffe03f */
[----:B------:R-:W-:Y:S09]  /*0100*/  @P0 BRA `(.L_x_1) ;  /* 0x0000000000200947 */ /* 0x000ff20003800000 */
[----:B------:R-:W-:Y:S02]  /*0110*/  ULDC.64 UR4, c[0x0][0x198] ;  /* 0x0000660000047ab9 */ /* 0x000fe40000000a00 */
[----:B------:R-:W-:Y:S02]  /*0120*/  UIADD3 UR10, UP0, UR4, 0xf0, URZ ;  /* 0x000000f0040a7890 */ /* 0x000fe4000ff1e03f */
[----:B------:R-:W-:Y:S02]  /*0130*/  UIADD3 UR4, UP1, UR4, 0x1f0, URZ ;  /* 0x000001f004047890 */ /* 0x000fe4000ff3e03f */
[----:B------:R-:W-:Y:S02]  /*0140*/  UIADD3.X UR11, URZ, UR5, URZ, UP0, !UPT ;  /* 0x000000053f0b7290 */ /* 0x000fe400087fe43f */
[----:B------:R-:W-:-:S07]  /*0150*/  UIADD3.X UR5, URZ, UR5, URZ, UP1, !UPT ;  /* 0x000000053f057290 */ /* 0x000fce0008ffe43f */
[----:B------:R0:W-:Y:S02]  /*0160*/  UTMACCTL.PF [UR10] ;  /* 0x000000000a0079b9 */ /* 0x0001e40008040000 */
[----:B------:R0:W-:Y:S02]  /*0170*/  UTMACCTL.PF [UR4] ;  /* 0x00000000040079b9 */ /* 0x0001e40008040000 */
[----:B0-----:R-:W-:Y:S01]  /*0180*/  NOP ;  /* 0x0000000000007918 */ /* 0x001fe20000000000 */
.L_x_1:
[----:B------:R-:W-:Y:S05]  /*0190*/  BSYNC B0 ;  /* 0x0000000000007941 */ /* 0x000fea0003800000 */
.L_x_0:
[----:B------:R-:W0:Y:S01]  /*01a0*/  SHFL.IDX PT, R2, R0, RZ, 0x1f ;  /* 0x00001fff00027589 */ /* 0x000e2200000e0000 */
[----:B------:R-:W-:Y:S01]  /*01b0*/  UISETP.NE.AND UP0, UPT, UR8, 0x3, UPT ;  /* 0x000000030800788c */ /* 0x000fe2000bf05270 */
[----:B------:R-:W-:Y:S01]  /*01c0*/  ISETP.NE.AND P1, PT, RZ, UR6, PT ;  /* 0x00000006ff007c0c */ /* 0x000fe2000bf25270 */
[----:B------:R-:W-:Y:S02]  /*01d0*/  UIADD3 UR10, UR6, -0x1, URZ ;  /* 0xffffffff060a7890 */ /* 0x000fe4000fffe03f */
[----:B------:R-:W-:Y:S02]  /*01e0*/  UISETP.EQ.OR UP0, UPT, UR8, URZ, !UP0 ;  /* 0x0000003f0800728c */ /* 0x000fe4000c702670 */
[----:B------:R-:W-:Y:S02]  /*01f0*/  UISETP.GE.U32.AND UP1, UPT, UR10, 0x2, UPT ;  /* 0x000000020a00788c */ /* 0x000fe4000bf26070 */
[----:B------:R-:W-:-:S04]  /*0200*/  UISETP.EQ.AND UP0, UPT, UR6, URZ, UP0 ;  /* 0x0000003f0600728c */ /* 0x000fc80008702270 */
[----:B------:R-:W-:-:S04]  /*0210*/  USEL UR13, URZ, 0x1, !UP0 ;  /* 0x000000013f0d7887 */ /* 0x000fc8000c000000 */
[----:B------:R-:W-:Y:S01]  /*0220*/  USEL UR13, UR13, 0x2, UP1 ;  /* 0x000000020d0d7887 */ /* 0x000fe20008800000 */
[----:B0-----:R-:W-:-:S13]  /*0230*/  ISETP.NE.AND P0, PT, R2, RZ, PT ;  /* 0x000000ff0200720c */ /* 0x001fda0003f05270 */
[----:B------:R-:W-:Y:S05]  /*0240*/  @P0 BRA `(.L_x_2) ;  /* 0x00000000008c0947 */ /* 0x000fea0003800000 */
[----:B------:R-:W-:Y:S01]  /*0250*/  ELECT P0, URZ, PT ;  /* 0x00000000003f782f */ /* 0x000fe20003800000 */
[----:B------:R-:W-:-:S12]  /*0260*/  BSSY B0, `(.L_x_2) ;  /* 0x0000021000007945 */ /* 0x000fd80003800000 */
[----:B------:R-:W-:Y:S05]  /*0270*/  @!P0 BRA `(.L_x_3) ;  /* 0x00000000007c8947 */ /* 0x000fea0003800000 */
[----:B------:R-:W0:Y:S01]  /*0280*/  S2UR UR9, SR_CgaCtaId ;  /* 0x00000000000979c3 */ /* 0x000e220000008800 */
[----:B------:R-:W-:Y:S01]  /*0290*/  UMOV UR4, 0x400 ;  /* 0x0000040000047882 */ /* 0x000fe20000000000 */
[----:B------:R-:W-:Y:S01]  /*02a0*/  UMOV UR5, 0x1 ;  /* 0x0000000100057882 */ /* 0x000fe20000000000 */
[----:B------:R-:W-:Y:S02]  /*02b0*/  UMOV UR6, 0x100 ;  /* 0x0000010000067882 */ /* 0x000fe40000000000 */
[----:B------:R-:W-:-:S04]  /*02c0*/  UIADD3 UR6, -UR6, 0x100000, URZ ;  /* 0x0010000006067890 */ /* 0x000fc8000fffe13f */
[----:B------:R-:W-:Y:S02]  /*02d0*/  USHF.L.U32 UR7, UR6, 0xb, URZ ;  /* 0x0000000b06077899 */ /* 0x000fe4000800063f */
[----:B------:R-:W-:Y:S02]  /*02e0*/  USHF.L.U32 UR6, UR6, 0x1, URZ ;  /* 0x0000000106067899 */ /* 0x000fe4000800063f */
[----:B0-----:R-:W-:Y:S02]  /*02f0*/  ULEA UR9, UR9, UR4, 0x18 ;  /* 0x0000000409097291 */ /* 0x001fe4000f8ec03f */
[----:B------:R-:W-:-:S04]  /*0300*/  UIADD3 UR4, -UR5, 0x100000, URZ ;  /* 0x0010000005047890 */ /* 0x000fc8000fffe13f */
[----:B------:R-:W-:Y:S02]  /*0310*/  USHF.L.U32 UR5, UR4, 0xb, URZ ;  /* 0x0000000b04057899 */ /* 0x000fe4000800063f */
[----:B------:R-:W-:Y:S01]  /*0320*/  USHF.L.U32 UR4, UR4, 0x1, URZ ;  /* 0x0000000104047899 */ /* 0x000fe2000800063f */
[----:B------:R-:W0:Y:S11]  /*0330*/  FENCE.VIEW.ASYNC.S ;  /* 0x00000000000073c6 */ /* 0x000e360000000000 */
[----:B0-----:R0:W1:Y:S01]  /*0340*/  SYNCS.EXCH.64 URZ, [UR9], UR4 ;  /* 0x00000004093f75b2 */ /* 0x0010620008000100 */
[----:B------:R0:W2:Y:S01]  /*0350*/  SYNCS.EXCH.64 URZ, [UR9+0x48], UR6 ;  /* 0x00004806093f75b2 */ /* 0x0000a20008000100 */
[----:B------:R0:W3:Y:S01]  /*0360*/  SYNCS.EXCH.64 URZ, [UR9+0x8], UR4 ;  /* 0x00000804093f75b2 */ /* 0x0000e20008000100 */
[----:B------:R0:W4:Y:S01]  /*0370*/  SYNCS.EXCH.64 URZ, [UR9+0x50], UR6 ;  /* 0x00005006093f75b2 */ /* 0x0001220008000100 */
[----:B------:R0:W0:Y:S01]  /*0380*/  SYNCS.EXCH.64 URZ, [UR9+0x10], UR4 ;  /* 0x00001004093f75b2 */ /* 0x0000220008000100 */
        /* <DEDUP_REMOVED lines=13> */
[----:B------:R-:W-:Y:S01]  /*0460*/  NOP ;  /* 0x0000000000007918 */ /* 0x000fe20000000000 */
.L_x_3:
[----:B0-----:R-:W-:Y:S05]  /*0470*/  BSYNC B0 ;  /* 0x0000000000007941 */ /* 0x001fea0003800000 */
.L_x_2:
[----:B------:R-:W0:Y:S01]  /*0480*/  SHFL.IDX PT, R0, R0, RZ, 0x1f ;  /* 0x00001fff00007589 */ /* 0x000e2200000e0000 */
[----:B------:R-:W5:Y:S01]  /*0490*/  LDC R2, c[0x0][0x65c] ;  /* 0x00019700ff027b82 */ /* 0x000f620000000800 */
[----:B------:R-:W-:Y:S01]  /*04a0*/  ELECT P0, URZ, PT ;  /* 0x00000000003f782f */ /* 0x000fe20003800000 */
[----:B------:R-:W-:Y:S01]  /*04b0*/  IMAD.MOV.U32 R3, RZ, RZ, RZ ;  /* 0x000000ffff037224 */ /* 0x000fe200078e00ff */
[----:B------:R-:W-:Y:S01]  /*04c0*/  UMOV UR4, 0x20 ;  /* 0x0000002000047882 */ /* 0x000fe20000000000 */
[----:B------:R-:W-:Y:S01]  /*04d0*/  NOP ;  /* 0x0000000000007918 */ /* 0x000fe20000000000 */
[----:B------:R-:W-:Y:S01]  /*04e0*/  NOP ;  /* 0x0000000000007918 */ /* 0x000fe20000000000 */
[----:B0-----:R-:W-:Y:S02]  /*04f0*/  ISETP.NE.OR P0, PT, R0, RZ, !P0 ;  /* 0x000000ff0000720c */ /* 0x001fe40004705670 */
[----:B-----5:R-:W-:Y:S01]  /*0500*/  ISETP.NE.AND P4, PT, R2, 0x1, PT ;  /* 0x000000010200780c */ /* 0x020fe20003f85270 */
[----:B------:R-:W0:Y:S01]  /*0510*/  S2R R0, SR_CTAID.Y ;  /* 0x0000000000007919 */ /* 0x000e220000002600 */
[----:B------:R-:W5:Y:S09]  /*0520*/  S2R R2, SR_CTAID.X ;  /* 0x0000000000027919 */ /* 0x000f720000002500 */
[----:B------:R-:W-:Y:S01]  /*0530*/  VOTEU.ALL UP0, P0 ;  /* 0x00000000003f7886 */ /* 0x000fe20000000000 */
[----:B------:R-:W-:Y:S01]  /*0540*/  VOTEU.ALL UP1, P0 ;  /* 0x00000000003f7886 */ /* 0x000fe20000020000 */
[----:B------:R-:W5:Y:S01]  /*0550*/  @P4 LDC R7, c[0x0][0x10] ;  /* 0x00000400ff074b82 */ /* 0x000f620000000800 */
[----:B------:R-:W-:-:S02]  /*0560*/  @P4 IMAD.MOV.U32 R5, RZ, RZ, RZ ;  /* 0x000000ffff054224 */ /* 0x000fc400078e00ff */
[----:B------:R-:W-:Y:S01]  /*0570*/  @P4 IMAD.MOV.U32 R11, RZ, RZ, RZ ;  /* 0x000000ffff0b4224 */ /* 0x000fe200078e00ff */
[----:B------:R-:W-:Y:S01]  /*0580*/  @!UP0 UMOV UR6, 0x400 ;  /* 0x0000040000068882 */ /* 0x000fe20000000000 */
[----:B------:R-:W-:-:S04]  /*0590*/  @!UP0 UIADD3 UR4, -UR4, 0x100000, URZ ;  /* 0x0010000004048890 */ /* 0x000fc8000fffe13f */
[----:B------:R-:W-:Y:S02]  /*05a0*/  @!UP0 USHF.L.U32 UR5, UR4, 0xb, URZ ;  /* 0x0000000b04058899 */ /* 0x000fe4000800063f */
[----:B------:R-:W-:Y:S01]  /*05b0*/  @!UP0 USHF.L.U32 UR4, UR4, 0x1, URZ ;  /* 0x0000000104048899 */ /* 0x000fe2000800063f */
[----:B------:R-:W1:Y:S08]  /*05c0*/  @!P4 LDC R9, c[0x0][0xc] ;  /* 0x00000300ff09cb82 */ /* 0x000e700000000800 */
[----:B------:R-:W2:Y:S01]  /*05d0*/  @!UP0 S2UR UR7, SR_CgaCtaId ;  /* 0x00000000000789c3 */ /* 0x000ea20000008800 */
[----:B0-----:R-:W-:-:S04]  /*05e0*/  @P4 IMAD.MOV.U32 R4, RZ, RZ, R0 ;  /* 0x000000ffff044224 */ /* 0x001fc800078e0000 */
[----:B-----5:R-:W-:-:S04]  /*05f0*/  @P4 IMAD.WIDE.U32 R6, R2, R7, R4 ;  /* 0x0000000702064225 */ /* 0x020fc800078e0004 */
[----:B------:R-:W-:Y:S02]  /*0600*/  @P4 IMAD.MOV.U32 R16, RZ, RZ, R6 ;  /* 0x000000ffff104224 */ /* 0x000fe400078e0006 */
[----:B------:R-:W-:Y:S02]  /*0610*/  @P4 IMAD.IADD R17, R7, 0x1, R11 ;  /* 0x0000000107114824 */ /* 0x000fe400078e020b */
[----:B-1----:R-:W-:-:S04]  /*0620*/  @!P4 IMAD.WIDE.U32 R4, R9, R0, R2 ;  /* 0x000000000904c225 */ /* 0x002fc800078e0002 */
[----:B------:R-:W-:Y:S02]  /*0630*/  @!P4 IMAD.MOV.U32 R16, RZ, RZ, R4 ;  /* 0x000000ffff10c224 */ /* 0x000fe400078e0004 */
[----:B------:R-:W-:Y:S01]  /*0640*/  @!P4 IMAD.MOV.U32 R17, RZ, RZ, R5 ;  /* 0x000000ffff11c224 */ /* 0x000fe200078e0005 */
[----:B--2---:R-:W-:Y:S02]  /*0650*/  @!UP0 ULEA UR6, UR7, UR6, 0x18 ;  /* 0x0000000607068291 */ /* 0x004fe4000f8ec03f */
[----:B------:R0:W-:Y:S01]  /*0660*/  STL [R1+0x7c], R16 ;  /* 0x00007c1001007387 */ /* 0x0001e20000100800 */
[----:B------:R-:W-:-:S03]  /*0670*/  VOTEU.ALL UP0, P0 ;  /* 0x00000000003f7886 */ /* 0x000fc60000000000 */
[----:B------:R0:W-:Y:S04]  /*0680*/  STL [R1+0x78], R17 ;  /* 0x0000781101007387 */ /* 0x0001e80000100800 */
[----:B------:R-:W1:Y:S02]  /*0690*/  FENCE.VIEW.ASYNC.S ;  /* 0x00000000000073c6 */ /* 0x000e640000000000 */
[----:B-1----:R0:W3:Y:S01]  /*06a0*/  @!UP0 SYNCS.EXCH.64 URZ, [UR6+0xa0], UR4 ;  /* 0x0000a004063f85b2 */ /* 0x0020e20008000100 */
[----:B------:R0:W3:Y:S01]  /*06b0*/  @!UP1 SYNCS.EXCH.64 URZ, [UR6+0xa8], UR4 ;  /* 0x0000a804063f95b2 */ /* 0x0000e20008000100 */
[----:B------:R-:W-:Y:S01]  /*06c0*/  NOP ;  /* 0x0000000000007918 */ /* 0x000fe20000000000 */
[----:B---34-:R-:W-:Y:S06]  /*06d0*/  BAR.SYNC.DEFER_BLOCKING 0x0 ;  /* 0x0000000000007b1d */ /* 0x018fec0000010000 */
[----:B0-----:R-:W-:Y:S05]  /*06e0*/  @!P1 BRA `(.L_x_4) ;  /* 0x000000e400389947 */ /* 0x001fea0003800000 */
[----:B------:R-:W-:-:S06]  /*06f0*/  UISETP.GT.U32.AND UP0, UPT, UR10, 0x1, UPT ;  /* 0x000000010a00788c */ /* 0x000fcc000bf04070 */
[----:B------:R-:W-:-:S13]  /*0700*/  PLOP3.LUT P0, PT, PT, PT, UP0, 0x80, 0x0 ;  /* 0x000000000000781c */ /* 0x000fda0003f0f008 */
[----:B------:R-:W-:Y:S05]  /*0710*/  @P0 EXIT ;  /* 0x000000000000094d */ /* 0x000fea0003800000 */
[----:B------:R-:W-:Y:S01]  /*0720*/  IMAD.MOV.U32 R6, RZ, RZ, -0x1 ;  /* 0xffffffffff067424 */ /* 0x000fe200078e00ff */
[----:B------:R-:W-:Y:S01]  /*0730*/  ULDC.64 UR4, c[0x0][0x650] ;  /* 0x0001940000047ab9 */ /* 0x000fe20000000a00 */
[----:B------:R-:W-:Y:S01]  /*0740*/  IMAD.MOV.U32 R5, RZ, RZ, -0x1 ;  /* 0xffffffffff057424 */ /* 0x000fe200078e00ff */
[----:B------:R-:W-:Y:S01]  /*0750*/  ISETP.GE.U32.AND P0, PT, R16, UR4, PT ;  /* 0x0000000410007c0c */ /* 0x000fe2000bf06070 */
[----:B------:R-:W-:Y:S01]  /*0760*/  UMOV UR22, 0xffffffff ;  /* 0xffffffff00167882 */ /* 0x000fe20000000000 */
[----:B------:R0:W-:Y:S01]  /*0770*/  STL [R1+0x84], R6 ;  /* 0x0000840601007387 */ /* 0x0001e20000100800 */
[----:B------:R-:W-:Y:S02]  /*0780*/  PRMT R4, RZ, 0x7610, R4 ;  /* 0x00007610ff047816 */ /* 0x000fe40000000004 */
[----:B------:R-:W-:Y:S01]  /*0790*/  ISETP.GE.U32.AND.EX P0, PT, R17, UR5, PT, P0 ;  /* 0x0000000511007c0c */ /* 0x000fe2000bf06100 */
[----:B------:R0:W-:-:S12]  /*07a0*/  STL [R1+0x80], R5 ;  /* 0x0000800501007387 */ /* 0x0001d80000100800 */
[----:B0-----:R-:W-:Y:S05]  /*07b0*/  @P0 BRA `(.L_x_5) ;  /* 0x0000000400680947 */ /* 0x001fea0003800000 */
[----:B------:R-:W0:Y:S01]  /*07c0*/  LDC.64 R12, c[0x0][0x628] ;  /* 0x00018a00ff0c7b82 */ /* 0x000e220000000a00 */
[----:B------:R-:W-:Y:S02]  /*07d0*/  IMAD.MOV.U32 R4, RZ, RZ, R16 ;  /* 0x000000ffff047224 */ /* 0x000fe400078e0010 */
[----:B------:R-:W-:-:S05]  /*07e0*/  IMAD.MOV.U32 R5, RZ, RZ, R17 ;  /* 0x000000ffff057224 */ /* 0x000fca00078e0011 */
[----:B------:R-:W1:Y:S08]  /*07f0*/  LDC R10, c[0x0][0x630] ;  /* 0x00018c00ff0a7b82 */ /* 0x000e700000000800 */
[----:B------:R-:W2:Y:S01]  /*0800*/  LDC.64 R14, c[0x0][0x620] ;  /* 0x00018800ff0e7b82 */ /* 0x000ea20000000a00 */
[----:B0-----:R-:W-:-:S04]  /*0810*/  ISETP.NE.U32.AND P0, PT, R12, RZ, PT ;  /* 0x000000ff0c00720c */ /* 0x001fc80003f05070 */
[----:B------:R-:W-:-:S13]  /*0820*/  ISETP.NE.AND.EX P0, PT, R13, RZ, PT, P0 ;  /* 0x000000ff0d00720c */ /* 0x000fda0003f05300 */
[----:B-12---:R-:W-:Y:S05]  /*0830*/  @!P0 BRA `(.L_x_6) ;  /* 0x0000000000288947 */ /* 0x006fea0003800000 */
[----:B------:R-:W0:Y:S02]  /*0840*/  LDC R9, c[0x0][0x634] ;  /* 0x00018d00ff097b82 */ /* 0x000e240000000800 */
[----:B0-----:R-:W-:-:S05]  /*0850*/  IADD3 R9, P0, R16, R9, RZ ;  /* 0x0000000910097210 */ /* 0x001fca0007f1e0ff */
[----:B------:R-:W-:-:S04]  /*0860*/  IMAD.X R11, RZ, RZ, R17, P0 ;  /* 0x000000ffff0b7224 */ /* 0x000fc800000e0611 */
[----:B------:R-:W-:-:S04]  /*0870*/  IMAD.WIDE.U32 R4, R11, R12, RZ ;  /* 0x0000000c0b047225 */ /* 0x000fc800078e00ff */
[----:B------:R-:W-:-:S04]  /*0880*/  IMAD.WIDE.U32 R6, P0, R9, R13, R4 ;  /* 0x0000000d09067225 */ /* 0x000fc80007800004 */
[----:B------:R-:W-:-:S04]  /*0890*/  IMAD.WIDE.U32 R4, R9, R12, RZ ;  /* 0x0000000c09047225 */ /* 0x000fc800078e00ff */
[----:B------:R-:W-:Y:S01]  /*08a0*/  IMAD.X R9, RZ, RZ, RZ, P0 ;  /* 0x000000ffff097224 */ /* 0x000fe200000e06ff */
[----:B------:R-:W-:Y:S01]  /*08b0*/  IADD3 RZ, P0, R5, R6, RZ ;  /* 0x0000000605ff7210 */ /* 0x000fe20007f1e0ff */
[----:B------:R-:W-:-:S04]  /*08c0*/  IMAD.MOV.U32 R8, RZ, RZ, R7 ;  /* 0x000000ffff087224 */ /* 0x000fc800078e0007 */
[----:B------:R-:W-:-:S08]  /*08d0*/  IMAD.WIDE.U32.X R4, R11, R13, R8, P0 ;  /* 0x0000000d0b047225 */ /* 0x000fd000000e0408 */
.L_x_6:
[-CC-:B------:R-:W-:Y:S01]  /*08e0*/  SHF.R.U64 R24, R4, R10.reuse, R5.reuse ;  /* 0x0000000a04187219 */ /* 0x180fe20000001205 */
[----:B------:R-:W0:Y:S01]  /*08f0*/  LDC R8, c[0x0][0x618] ;  /* 0x00018600ff087b82 */ /* 0x000e220000000800 */
[----:B------:R-:W-:Y:S01]  /*0900*/  SHF.R.U32.HI R4, RZ, R10, R5 ;  /* 0x0000000aff047219 */ /* 0x000fe20000011605 */
[----:B------:R-:W-:Y:S01]  /*0910*/  ULDC UR4, c[0x0][0x150] ;  /* 0x0000540000047ab9 */ /* 0x000fe20000000800 */
[----:B------:R-:W-:Y:S01]  /*0920*/  IADD3 R9, P0, RZ, -R24, RZ ;  /* 0x80000018ff097210 */ /* 0x000fe20007f1e0ff */
[----:B------:R-:W-:Y:S01]  /*0930*/  IMAD.MOV.U32 R5, RZ, RZ, R17 ;  /* 0x000000ffff057224 */ /* 0x000fe200078e0011 */
[----:B------:R-:W-:-:S03]  /*0940*/  I2FP.F32.U32 R3, R2 ;  /* 0x0000000200037245 */ /* 0x000fc60000201000 */
[----:B------:R-:W1:Y:S01]  /*0950*/  LDC.64 R18, c[0x0][0x640] ;  /* 0x00019000ff127b82 */ /* 0x000e620000000a00 */
[----:B------:R-:W-:Y:S02]  /*0960*/  IMAD.X R11, RZ, RZ, ~R4, P0 ;  /* 0x000000ffff0b7224 */ /* 0x000fe400000e0e04 */
[----:B------:R-:W-:Y:S01]  /*0970*/  FMUL R3, R3, UR4 ;  /* 0x0000000403037c20 */ /* 0x000fe20008400000 */
[----:B------:R-:W-:Y:S01]  /*0980*/  IMAD.MOV.U32 R4, RZ, RZ, R16 ;  /* 0x000000ffff047224 */ /* 0x000fe200078e0010 */
[----:B------:R-:W-:Y:S01]  /*0990*/  ULDC UR4, c[0x0][0x154] ;  /* 0x0000550000047ab9 */ /* 0x000fe20000000800 */
[-C--:B------:R-:W-:Y:S02]  /*09a0*/  IMAD R6, R11, R14.reuse, RZ ;  /* 0x0000000e0b067224 */ /* 0x080fe400078e02ff */
[C---:B------:R-:W-:Y:S01]  /*09b0*/  IMAD.WIDE.U32 R4, R9.reuse, R14, R4 ;  /* 0x0000000e09047225 */ /* 0x040fe200078e0004 */
[----:B------:R-:W2:Y:S01]  /*09c0*/  LDC R10, c[0x0][0x608] ;  /* 0x00018200ff0a7b82 */ /* 0x000ea20000000800 */
[----:B------:R-:W3:Y:S02]  /*09d0*/  F2I.U32.TRUNC.NTZ R3, R3 ;  /* 0x0000000300037305 */ /* 0x000ee4000020f000 */
[----:B------:R-:W-:-:S04]  /*09e0*/  IMAD R9, R9, R15, R6 ;  /* 0x0000000f09097224 */ /* 0x000fc800078e0206 */
[----:B------:R-:W-:Y:S01]  /*09f0*/  IMAD.IADD R5, R5, 0x1, R9 ;  /* 0x0000000105057824 */ /* 0x000fe200078e0209 */
[----:B------:R-:W4:Y:S01]  /*0a00*/  LDC R7, c[0x0][0x144] ;  /* 0x00005100ff077b82 */ /* 0x000f220000000800 */
[----:B------:R-:W-:-:S03]  /*0a10*/  IMAD.MOV.U32 R9, RZ, RZ, 0x1 ;  /* 0x00000001ff097424 */ /* 0x000fc600078e00ff */
[----:B0-----:R-:W-:Y:S02]  /*0a20*/  SHF.R.U64 R12, R4, R8, R5 ;  /* 0x00000008040c7219 */ /* 0x001fe40000001205 */
[----:B------:R-:W-:Y:S02]  /*0a30*/  I2FP.F32.U32 R4, R0 ;  /* 0x0000000000047245 */ /* 0x000fe40000201000 */
[----:B------:R-:W0:Y:S01]  /*0a40*/  LDC R14, c[0x0][0x658] ;  /* 0x00019600ff0e7b82 */ /* 0x000e220000000800 */
[----:B-1----:R-:W-:Y:S01]  /*0a50*/  ISETP.NE.U32.AND P0, PT, R18, RZ, PT ;  /* 0x000000ff1200720c */ /* 0x002fe20003f05070 */
[----:B---3--:R-:W-:Y:S02]  /*0a60*/  IMAD.MOV R6, RZ, RZ, -R3 ;  /* 0x000000ffff067224 */ /* 0x008fe400078e0a03 */
[----:B------:R-:W-:Y:S01]  /*0a70*/  FMUL R4, R4, UR4 ;  /* 0x0000000404047c20 */ /* 0x000fe20008400000 */
[----:B------:R-:W-:Y:S01]  /*0a80*/  SHF.R.U32.HI R3, RZ, R8, R5 ;  /* 0x00000008ff037219 */ /* 0x000fe20000011605 */
[----:B------:R-:W-:Y:S01]  /*0a90*/  IMAD.MOV.U32 R5, RZ, RZ, -0x1 ;  /* 0xffffffffff057424 */ /* 0x000fe200078e00ff */
[----:B------:R-:W-:Y:S01]  /*0aa0*/  ISETP.NE.AND.EX P0, PT, R19, RZ, PT, P0 ;  /* 0x000000ff1300720c */ /* 0x000fe20003f05300 */
[----:B------:R1:W3:Y:S01]  /*0ab0*/  F2I.U32.TRUNC.NTZ R11, R4 ;  /* 0x00000004000b7305 */ /* 0x0002e2000020f000 */
[----:B------:R-:W1:Y:S01]  /*0ac0*/  LDC R13, c[0x0][0x148] ;  /* 0x00005200ff0d7b82 */ /* 0x000e620000000800 */
[----:B--2---:R-:W-:-:S02]  /*0ad0*/  SHF.R.U64 R23, R12, R10, R3 ;  /* 0x0000000a0c177219 */ /* 0x004fc40000001203 */
[----:B------:R-:W-:-:S05]  /*0ae0*/  SHF.R.U32.HI R3, RZ, R10, R3 ;  /* 0x0000000aff037219 */ /* 0x000fca0000011603 */
[----:B------:R-:W2:Y:S01]  /*0af0*/  LDC R17, c[0x0][0x600] ;  /* 0x00018000ff117b82 */ /* 0x000ea20000000800 */
[----:B----4-:R-:W-:-:S07]  /*0b00*/  IMAD R8, R7, R6, R2 ;  /* 0x0000000607087224 */ /* 0x010fce00078e0202 */
[----:B------:R-:W4:Y:S01]  /*0b10*/  LDC R16, c[0x0][0x648] ;  /* 0x00019200ff107b82 */ /* 0x000f220000000800 */
[-C--:B0-----:R-:W-:Y:S02]  /*0b20*/  SHF.L.U32 R2, R5, R14.reuse, RZ ;  /* 0x0000000e05027219 */ /* 0x081fe400000006ff */
[--C-:B------:R-:W-:Y:S02]  /*0b30*/  SHF.R.U64 R22, R23, R14, R3.reuse ;  /* 0x0000000e17167219 */ /* 0x100fe40000001203 */
[----:B------:R-:W-:Y:S02]  /*0b40*/  LOP3.LUT R10, RZ, R2, RZ, 0x33, !PT ;  /* 0x00000002ff0a7212 */ /* 0x000fe400078e33ff */
[-C--:B------:R-:W-:Y:S01]  /*0b50*/  SHF.R.U32.HI R3, RZ, R14.reuse, R3 ;  /* 0x0000000eff037219 */ /* 0x080fe20000011603 */
[----:B------:R-:W0:Y:S01]  /*0b60*/  LDC R21, c[0x0][0x638] ;  /* 0x00018e00ff157b82 */ /* 0x000e220000000800 */
[----:B------:R-:W-:Y:S01]  /*0b70*/  SHF.L.U32 R9, R9, R14, RZ ;  /* 0x0000000e09097219 */ /* 0x000fe200000006ff */
[----:B------:R-:W-:-:S06]  /*0b80*/  IMAD.MOV.U32 R2, RZ, RZ, R22 ;  /* 0x000000ffff027224 */ /* 0x000fcc00078e0016 */
[----:B------:R-:W0:Y:S01]  /*0b90*/  LDC R20, c[0x0][0x610] ;  /* 0x00018400ff147b82 */ /* 0x000e220000000800 */
[----:B-1-3--:R-:W-:Y:S05]  /*0ba0*/  @!P0 BRA `(.L_x_7) ;  /* 0x0000000000288947 */ /* 0x00afea0003800000 */
[----:B------:R-:W1:Y:S02]  /*0bb0*/  LDC R7, c[0x0][0x64c] ;  /* 0x00019300ff077b82 */ /* 0x000e640000000800 */
[----:B-1----:R-:W-:-:S05]  /*0bc0*/  IADD3 R7, P0, R22, R7, RZ ;  /* 0x0000000716077210 */ /* 0x002fca0007f1e0ff */
        /* <DEDUP_REMOVED lines=8> */
.L_x_7:
[----:B----4-:R-:W-:Y:S01]  /*0c50*/  SHF.R.U64 R2, R2, R16, R3 ;  /* 0x0000001002027219 */ /* 0x010fe20000001203 */
[----:B--2---:R-:W-:Y:S01]  /*0c60*/  VIADD R3, R17, 0xffffffff ;  /* 0xffffffff11037836 */ /* 0x004fe20000000000 */
[----:B------:R-:W-:Y:S01]  /*0c70*/  LOP3.LUT R10, R23, R10, RZ, 0xc0, !PT ;  /* 0x0000000a170a7212 */ /* 0x000fe200078ec0ff */
[----:B------:R-:W-:Y:S01]  /*0c80*/  IMAD.MOV R11, RZ, RZ, -R11 ;  /* 0x000000ffff0b7224 */ /* 0x000fe200078e0a0b */
[----:B------:R-:W-:Y:S01]  /*0c90*/  R2UR UR22, R24 ;  /* 0x00000000181672ca */ /* 0x000fe200000e0000 */
[----:B------:R-:W-:Y:S01]  /*0ca0*/  IMAD.MOV R4, RZ, RZ, -R2 ;  /* 0x000000ffff047224 */ /* 0x000fe200078e0a02 */
[----:B------:R-:W-:Y:S01]  /*0cb0*/  LOP3.LUT R3, R12, R3, RZ, 0xc0, !PT ;  /* 0x000000030c037212 */ /* 0x000fe200078ec0ff */
[----:B------:R-:W-:Y:S02]  /*0cc0*/  @P4 IMAD R8, R13, R11, R0 ;  /* 0x0000000b0d084224 */ /* 0x000fe400078e0200 */
[----:B------:R-:W-:Y:S02]  /*0cd0*/  IMAD R9, R9, R2, R10 ;  /* 0x0000000209097224 */ /* 0x000fe400078e020a */
[----:B0-----:R-:W-:-:S02]  /*0ce0*/  IMAD R0, R4, R21, R22 ;  /* 0x0000001504007224 */ /* 0x001fc400078e0216 */
[----:B------:R-:W-:Y:S02]  /*0cf0*/  IMAD R8, R9, R20, R8 ;  /* 0x0000001409087224 */ /* 0x000fe400078e0208 */
[----:B------:R-:W-:Y:S02]  /*0d00*/  IMAD R3, R0, R17, R3 ;  /* 0x0000001100037224 */ /* 0x000fe400078e0203 */
[----:B------:R-:W-:-:S03]  /*0d10*/  IMAD.MOV.U32 R4, RZ, RZ, 0x1 ;  /* 0x00000001ff047424 */ /* 0x000fc600078e00ff */
[----:B------:R-:W-:Y:S02]  /*0d20*/  SEL R2, R3, R8, !P4 ;  /* 0x0000000803027207 */ /* 0x000fe40006000000 */
[----:B------:R-:W-:-:S03]  /*0d30*/  SEL R0, R8, R3, !P4 ;  /* 0x0000000308007207 */ /* 0x000fc60006000000 */
[----:B------:R0:W-:Y:S04]  /*0d40*/  STL [R1+0x80], R2 ;  /* 0x0000800201007387 */ /* 0x0001e80000100800 */
[----:B------:R0:W-:Y:S02]  /*0d50*/  STL [R1+0x84], R0 ;  /* 0x0000840001007387 */ /* 0x0001e40000100800 */
.L_x_5:
[----:B------:R-:W-:-:S08]  /*0d60*/  NOP ;  /* 0x0000000000007918 */ /* 0x000fd00000000000 */
[----:B------:R-:W1:Y:S02]  /*0d70*/  USETMAXREG.TRY_ALLOC.CTAPOOL UP0, 0xe8 ;  /* 0x000000e8000079c8 */ /* 0x000e640008000600 */
[----:B-1----:R-:W-:-:S13]  /*0d80*/  PLOP3.LUT P0, PT, PT, PT, UP0, 0x80, 0x0 ;  /* 0x000000000000781c */ /* 0x002fda0003f0f008 */
[----:B------:R-:W-:Y:S05]  /*0d90*/  @!P0 BRA `(.L_x_5) ;  /* 0xfffffffc00f08947 */ /* 0x000fea000383ffff */
[----:B------:R-:W-:Y:S01]  /*0da0*/  ULDC.64 UR4, c[0x0][0x598] ;  /* 0x0001660000047ab9 */ /* 0x000fe20000000a00 */
[----:B------:R-:W-:Y:S01]  /*0db0*/  ULDC.64 UR14, c[0x0][0x208] ;  /* 0x00008200000e7ab9 */ /* 0x000fe20000000a00 */
[----:B------:R-:W-:-:S04]  /*0dc0*/  ISETP.NE.U32.AND P0, PT, RZ, UR4, PT ;  /* 0x00000004ff007c0c */ /* 0x000fc8000bf05070 */
[----:B------:R-:W-:-:S13]  /*0dd0*/  ISETP.NE.AND.EX P0, PT, RZ, UR5, PT, P0 ;  /* 0x00000005ff007c0c */ /* 0x000fda000bf05300 */
[----:B------:R-:W-:Y:S05]  /*0de0*/  @!P0 BRA `(.L_x_8) ;  /* 0x0000000000208947 */ /* 0x000fea0003800000 */
[----:B0-----:R-:W0:Y:S02]  /*0df0*/  LDC.64 R2, c[0x0][0x598] ;  /* 0x00016600ff027b82 */ /* 0x001e240000000a00 */
[----:B0-----:R-:W2:Y:S02]  /*0e00*/  LDG.E.64 R2, desc[UR14][R2.64] ;  /* 0x0000000e02027981 */ /* 0x001ea4000c1e1b00 */
[----:B--2---:R-:W-:-:S04]  /*0e10*/  ISETP.NE.U32.AND P0, PT, R2, RZ, PT ;  /* 0x000000ff0200720c */ /* 0x004fc80003f05070 */
[----:B------:R-:W-:-:S13]  /*0e20*/  ISETP.NE.AND.EX P0, PT, R3, RZ, PT, P0 ;  /* 0x000000ff0300720c */ /* 0x000fda0003f05300 */
[----:B------:R-:W-:Y:S05]  /*0e30*/  @!P0 BRA `(.L_x_8) ;  /* 0x00000000000c8947 */ /* 0x000fea0003800000 */
[----:B------:R-:W2:Y:S02]  /*0e40*/  LD.E R2, desc[UR14][R2.64] ;  /* 0x0000000e02027980 */ /* 0x000ea4000c101900 */
[----:B--2---:R-:W-:Y:S01]  /*0e50*/  R2UR UR20, R2 ;  /* 0x00000000021472ca */ /* 0x004fe200000e0000 */
[----:B------:R-:W-:-:S14]  /*0e60*/  BRA `(.L_x_9) ;  /* 0x0000000000247947 */ /* 0x000fdc0003800000 */
.L_x_8:
[----:B------:R-:W-:Y:S02]  /*0e70*/  ULDC.64 UR4, c[0x0][0x588] ;  /* 0x0001620000047ab9 */ /* 0x000fe40000000a00 */
[----:B------:R-:W-:-:S04]  /*0e80*/  ISETP.NE.U32.AND P0, PT, RZ, UR4, PT ;  /* 0x00000004ff007c0c */ /* 0x000fc8000bf05070 */
[----:B------:R-:W-:-:S13]  /*0e90*/  ISETP.NE.AND.EX P0, PT, RZ, UR5, PT, P0 ;  /* 0x00000005ff007c0c */ /* 0x000fda000bf05300 */
[----:B------:R-:W-:Y:S05]  /*0ea0*/  @!P0 BRA `(.L_x_10) ;  /* 0x0000000000108947 */ /* 0x000fea0003800000 */
[----:B0-----:R-:W0:Y:S02]  /*0eb0*/  LDC.64 R2, c[0x0][0x588] ;  /* 0x00016200ff027b82 */ /* 0x001e240000000a00 */
[----:B0-----:R-:W2:Y:S02]  /*0ec0*/  LDG.E R2, desc[UR14][R2.64] ;  /* 0x0000000e02027981 */ /* 0x001ea4000c1e1900 */
[----:B--2---:R-:W-:Y:S01]  /*0ed0*/  R2UR UR20, R2 ;  /* 0x00000000021472ca */ /* 0x004fe200000e0000 */
[----:B------:R-:W-:-:S14]  /*0ee0*/  BRA `(.L_x_9) ;  /* 0x0000000000047947 */ /* 0x000fdc0003800000 */
.L_x_10:
[----:B------:R-:W-:-:S05]  /*0ef0*/  ULDC UR20, c[0x0][0x580] ;  /* 0x0001600000147ab9 */ /* 0x000fca0000000800 */
.L_x_9:
[----:B------:R-:W-:Y:S02]  /*0f00*/  ULDC.64 UR4, c[0x0][0x5a0] ;  /* 0x0001680000047ab9 */ /* 0x000fe40000000a00 */
        /* <DEDUP_REMOVED lines=11> */
.L_x_11:
        /* <DEDUP_REMOVED lines=8> */
.L_x_13:
[----:B------:R-:W-:-:S05]  /*1040*/  ULDC UR21, c[0x0][0x584] ;  /* 0x0001610000157ab9 */ /* 0x000fca0000000800 */
.L_x_12:
[----:B------:R-:W-:-:S13]  /*1050*/  LOP3.LUT P0, RZ, R4, 0xff, RZ, 0xc0, !PT ;  /* 0x000000ff04ff7812 */ /* 0x000fda000780c0ff */
[----:B------:R-:W-:Y:S05]  /*1060*/  @!P0 EXIT ;  /* 0x000000000000894d */ /* 0x000fea0003800000 */
[----:B------:R-:W-:Y:S01]  /*1070*/  ULDC UR4, c[0x0][0x28c] ;  /* 0x0000a30000047ab9 */ /* 0x000fe20000000800 */
[----:B------:R-:W-:Y:S02]  /*1080*/  ULOP3.LUT UR23, UR13, 0x1, URZ, 0xfc, !UPT ;  /* 0x000000010d177892 */ /* 0x000fe4000f8efc3f */
[----:B------:R-:W-:-:S04]  /*1090*/  UIADD3 UR4, UR4, 0x3f, URZ ;  /* 0x0000003f04047890 */ /* 0x000fc8000fffe03f */
[----:B------:R-:W-:-:S04]  /*10a0*/  USHF.R.S32.HI UR5, URZ, 0x1f, UR4 ;  /* 0x0000001f3f057899 */ /* 0x000fc80008011404 */
[----:B------:R-:W-:-:S03]  /*10b0*/  ULEA.HI UR5, UR5, UR4, URZ, 0x6 ;  /* 0x0000000405057291 */ /* 0x000fc6000f8f303f */
[----:B------:R-:W-:Y:S01]  /*10c0*/  UMOV UR4, URZ ;  /* 0x0000003f00047c82 */ /* 0x000fe20008000000 */
[----:B------:R-:W-:-:S03]  /*10d0*/  USHF.R.S32.HI UR9, URZ, 0x6, UR5 ;  /* 0x000000063f097899 */ /* 0x000fc60008011405 */
[----:B------:R-:W-:-:S09]  /*10e0*/  UMOV UR5, URZ ;  /* 0x0000003f00057c82 */ /* 0x000fd20008000000 */
.L_x_294:
[----:B0-----:R-:W0:Y:S01]  /*10f0*/  S2R R0, SR_TID.X ;  /* 0x0000000000007919 */ /* 0x001e220000002100 */
[----:B-1----:R-:W1:Y:S01]  /*1100*/  S2UR UR17, SR_CgaCtaId ;  /* 0x00000000001179c3 */ /* 0x002e620000008800 */
[----:B------:R-:W-:Y:S01]  /*1110*/  UMOV UR16, 0x400 ;  /* 0x0000040000107882 */ /* 0x000fe20000000000 */
[----:B------:R-:W-:Y:S01]  /*1120*/  UMOV UR6, URZ ;  /* 0x0000003f00067c82 */ /* 0x000fe20008000000 */
[----:B------:R-:W-:Y:S01]  /*1130*/  STL [R1+0x74], RZ ;  /* 0x000074ff01007387 */ /* 0x000fe20000100800 */
[----:B------:R-:W-:Y:S01]  /*1140*/  UMOV UR7, URZ ;  /* 0x0000003f00077c82 */ /* 0x000fe20008000000 */
[----:B------:R-:W-:Y:S01]  /*1150*/  UMOV UR8, URZ ;  /* 0x0000003f00087c82 */ /* 0x000fe20008000000 */
[----:B------:R-:W-:Y:S01]  /*1160*/  CS2R R4, SRZ ;  /* 0x0000000000047805 */ /* 0x000fe2000001ff00 */
[----:B------:R-:W-:Y:S01]  /*1170*/  STL [R1+0x70], RZ ;  /* 0x000070ff01007387 */ /* 0x000fe20000100800 */
[----:B--2---:R-:W2:Y:S01]  /*1180*/  LDC R2, c[0x0][0x28c] ;  /* 0x0000a300ff027b82 */ /* 0x004ea20000000800 */
[----:B------:R-:W-:-:S02]  /*1190*/  CS2R R6, SRZ ;  /* 0x0000000000067805 */ /* 0x000fc4000001ff00 */
[----:B------:R-:W-:Y:S01]  /*11a0*/  CS2R R8, SRZ ;  /* 0x0000000000087805 */ /* 0x000fe2000001ff00 */
[----:B------:R-:W-:Y:S01]  /*11b0*/  STL [R1+0x6c], RZ ;  /* 0x00006cff01007387 */ /* 0x000fe20000100800 */
[----:B------:R-:W-:Y:S02]  /*11c0*/  CS2R R10, SRZ ;  /* 0x00000000000a7805 */ /* 0x000fe4000001ff00 */
[----:B------:R-:W-:Y:S02]  /*11d0*/  CS2R R12, SRZ ;  /* 0x00000000000c7805 */ /* 0x000fe4000001ff00 */
[----:B------:R-:W-:Y:S01]  /*11e0*/  CS2R R14, SRZ ;  /* 0x00000000000e7805 */ /* 0x000fe2000001ff00 */
[----:B------:R-:W-:Y:S01]  /*11f0*/  STL [R1+0x68], RZ ;  /* 0x000068ff01007387 */ /* 0x000fe20000100800 */
[----:B------:R-:W-:Y:S02]  /*1200*/  CS2R R16, SRZ ;  /* 0x0000000000107805 */ /* 0x000fe4000001ff00 */
        /* <DEDUP_REMOVED lines=13> */
[----:B------:R-:W-:Y:S02]  /*12e0*/  CS2R R166, SRZ ;  /* 0x0000000000a67805 */ /* 0x000fe4000001ff00 */
[----:B0-----:R-:W-:Y:S01]  /*12f0*/  LOP3.LUT R0, R0, 0x80, RZ, 0xc0, !PT ;  /* 0x0000008000007812 */ /* 0x001fe200078ec0ff */
[----:B------:R-:W-:Y:S01]  /*1300*/  STL [R1+0x58], RZ ;  /* 0x000058ff01007387 */ /* 0x000fe20000100800 */
[----:B--2---:R-:W-:-:S02]  /*1310*/  ISETP.GE.AND P0, PT, R2, 0x1, PT ;  /* 0x000000010200780c */ /* 0x004fc40003f06270 */
[----:B------:R-:W-:Y:S02]  /*1320*/  CS2R R2, SRZ ;  /* 0x0000000000027805 */ /* 0x000fe4000001ff00 */
[----:B------:R-:W-:Y:S01]  /*1330*/  SHF.R.U32.HI R0, RZ, 0x7, R0 ;  /* 0x00000007ff007819 */ /* 0x000fe20000011600 */
[----:B------:R-:W-:Y:S01]  /*1340*/  STL [R1+0x54], RZ ;  /* 0x000054ff01007387 */ /* 0x000fe20000100800 */
[----:B------:R-:W-:Y:S02]  /*1350*/  CS2R R168, SRZ ;  /* 0x0000000000a87805 */ /* 0x000fe4000001ff00 */
[----:B------:R-:W-:Y:S02]  /*1360*/  CS2R R170, SRZ ;  /* 0x0000000000aa7805 */ /* 0x000fe4000001ff00 */
[----:B------:R-:W-:Y:S01]  /*1370*/  CS2R R172, SRZ ;  /* 0x0000000000ac7805 */ /* 0x000fe2000001ff00 */
[----:B------:R-:W-:Y:S01]  /*1380*/  STL [R1+0x50], RZ ;  /* 0x000050ff01007387 */ /* 0x000fe20000100800 */
[----:B------:R-:W-:-:S02]  /*1390*/  CS2R R174, SRZ ;  /* 0x0000000000ae7805 */ /* 0x000fc4000001ff00 */
[----:B------:R-:W-:Y:S02]  /*13a0*/  CS2R R176, SRZ ;  /* 0x0000000000b07805 */ /* 0x000fe4000001ff00 */
[----:B------:R-:W-:Y:S01]  /*13b0*/  CS2R R178, SRZ ;  /* 0x0000000000b27805 */ /* 0x000fe2000001ff00 */
[----:B------:R-:W0:Y:S01]  /*13c0*/  SHFL.IDX PT, R0, R0, RZ, 0x1f ;  /* 0x00001fff00007589 */ /* 0x000e2200000e0000 */
[----:B------:R-:W-:Y:S02]  /*13d0*/  CS2R R180, SRZ ;  /* 0x0000000000b47805 */ /* 0x000fe4000001ff00 */
[----:B------:R-:W-:Y:S02]  /*13e0*/  CS2R R182, SRZ ;  /* 0x0000000000b67805 */ /* 0x000fe4000001ff00 */
[----:B------:R-:W-:Y:S01]  /*13f0*/  CS2R R184, SRZ ;  /* 0x0000000000b87805 */ /* 0x000fe2000001ff00 */
[----:B------:R2:W-:Y:S01]  /*1400*/  STL [R1+0x4c], RZ ;  /* 0x00004cff01007387 */ /* 0x0005e20000100800 */
[----:B------:R-:W-:-:S02]  /*1410*/  CS2R R186, SRZ ;  /* 0x0000000000ba7805 */ /* 0x000fc4000001ff00 */
[----:B------:R-:W-:Y:S02]  /*1420*/  CS2R R188, SRZ ;  /* 0x0000000000bc7805 */ /* 0x000fe4000001ff00 */
[----:B------:R-:W-:Y:S01]  /*1430*/  CS2R R190, SRZ ;  /* 0x0000000000be7805 */ /* 0x000fe2000001ff00 */
[----:B------:R2:W-:Y:S01]  /*1440*/  STL [R1+0x48], RZ ;  /* 0x000048ff01007387 */ /* 0x0005e20000100800 */
        /* <DEDUP_REMOVED lines=14> */
[----:B------:R-:W-:Y:S02]  /*1530*/  CS2R R214, SRZ ;  /* 0x0000000000d67805 */ /* 0x000fe4000001ff00 */
[----:B0-----:R-:W-:Y:S01]  /*1540*/  R2UR UR11, R0 ;  /* 0x00000000000b72ca */ /* 0x001fe200000e0000 */
[----:B------:R2:W-:Y:S01]  /*1550*/  STL [R1+0x38], RZ ;  /* 0x000038ff01007387 */ /* 0x0005e20000100800 */
[----:B------:R-:W-:Y:S01]  /*1560*/  IMAD.MOV.U32 R0, RZ, RZ, RZ ;  /* 0x000000ffff007224 */ /* 0x000fe200078e00ff */
[----:B------:R-:W-:Y:S02]  /*1570*/  CS2R R216, SRZ ;  /* 0x0000000000d87805 */ /* 0x000fe4000001ff00 */
[----:B------:R-:W-:Y:S01]  /*1580*/  CS2R R218, SRZ ;  /* 0x0000000000da7805 */ /* 0x000fe2000001ff00 */
[----:B------:R2:W-:Y:S01]  /*1590*/  STL [R1+0x34], RZ ;  /* 0x000034ff01007387 */ /* 0x0005e20000100800 */
[----:B------:R-:W-:-:S02]  /*15a0*/  CS2R R220, SRZ ;  /* 0x0000000000dc7805 */ /* 0x000fc4000001ff00 */
[----:B------:R-:W-:Y:S02]  /*15b0*/  CS2R R222, SRZ ;  /* 0x0000000000de7805 */ /* 0x000fe4000001ff00 */
[----:B------:R-:W-:Y:S01]  /*15c0*/  CS2R R224, SRZ ;  /* 0x0000000000e07805 */ /* 0x000fe2000001ff00 */
[----:B------:R2:W-:Y:S01]  /*15d0*/  STL [R1+0x30], RZ ;  /* 0x000030ff01007387 */ /* 0x0005e20000100800 */
[----:B------:R-:W-:Y:S01]  /*15e0*/  IMAD.MOV.U32 R226, RZ, RZ, RZ ;  /* 0x000000ffffe27224 */ /* 0x000fe200078e00ff */
[----:B------:R-:W-:Y:S01]  /*15f0*/  CS2R R88, SRZ ;  /* 0x0000000000587805 */ /* 0x000fe2000001ff00 */
[----:B------:R-:W-:Y:S01]  /*1600*/  IMAD.U32 R227, RZ, RZ, UR4 ;  /* 0x00000004ffe37e24 */ /* 0x000fe2000f8e00ff */
[----:B------:R2:W-:Y:S01]  /*1610*/  STL [R1+0x2c], RZ ;  /* 0x00002cff01007387 */ /* 0x0005e20000100800 */
[----:B------:R-:W-:Y:S01]  /*1620*/  ULEA.HI UR10, UR11, UR11, URZ, 0x1 ;  /* 0x0000000b0b0a7291 */ /* 0x000fe2000f8f083f */
[----:B------:R-:W-:Y:S02]  /*1630*/  CS2R R90, SRZ ;  /* 0x00000000005a7805 */ /* 0x000fe4000001ff00 */
[----:B------:R-:W-:Y:S01]  /*1640*/  CS2R R92, SRZ ;  /* 0x00000000005c7805 */ /* 0x000fe2000001ff00 */
[----:B------:R2:W-:Y:S01]  /*1650*/  STL [R1+0x28], RZ ;  /* 0x000028ff01007387 */ /* 0x0005e20000100800 */
[----:B------:R-:W-:Y:S01]  /*1660*/  ULOP3.LUT UR12, UR10, 0xffffe, URZ, 0xc0, !UPT ;  /* 0x000ffffe0a0c7892 */ /* 0x000fe2000f8ec03f */
[----:B------:R-:W-:Y:S01]  /*1670*/  CS2R R94, SRZ ;  /* 0x00000000005e7805 */ /* 0x000fe2000001ff00 */
[----:B-1----:R-:W-:Y:S01]  /*1680*/  ULEA UR10, UR17, UR16, 0x18 ;  /* 0x00000010110a7291 */ /* 0x002fe2000f8ec03f */
[----:B------:R2:W-:Y:S01]  /*1690*/  STL [R1+0x24], RZ ;  /* 0x000024ff01007387 */ /* 0x0005e20000100800 */
[----:B------:R-:W-:Y:S01]  /*16a0*/  UIADD3 UR12, UR11, -UR12, URZ ;  /* 0x8000000c0b0c7290 */ /* 0x000fe2000fffe03f */
[----:B------:R-:W-:-:S02]  /*16b0*/  CS2R R96, SRZ ;  /* 0x0000000000607805 */ /* 0x000fc4000001ff00 */
[----:B------:R-:W-:Y:S01]  /*16c0*/  CS2R R98, SRZ ;  /* 0x0000000000627805 */ /* 0x000fe2000001ff00 */
[----:B------:R2:W-:Y:S01]  /*16d0*/  STL [R1+0x20], RZ ;  /* 0x000020ff01007387 */ /* 0x0005e20000100800 */
[----:B------:R-:W-:Y:S01]  /*16e0*/  ULEA UR12, UR12, UR10, 0xc ;  /* 0x0000000a0c0c7291 */ /* 0x000fe2000f8e603f */
[----:B------:R-:W-:Y:S02]  /*16f0*/  CS2R R100, SRZ ;  /* 0x0000000000647805 */ /* 0x000fe4000001ff00 */
[----:B------:R-:W-:Y:S01]  /*1700*/  CS2R R102, SRZ ;  /* 0x0000000000667805 */ /* 0x000fe2000001ff00 */
[----:B------:R2:W-:Y:S01]  /*1710*/  STL [R1+0x1c], RZ ;  /* 0x00001cff01007387 */ /* 0x0005e20000100800 */
[----:B------:R-:W-:Y:S01]  /*1720*/  UIADD3 UR12, UR12, 0x180, URZ ;  /* 0x000001800c0c7890 */ /* 0x000fe2000fffe03f */
[----:B------:R-:W-:Y:S02]  /*1730*/  CS2R R104, SRZ ;  /* 0x0000000000687805 */ /* 0x000fe4000001ff00 */
[----:B------:R-:W-:Y:S01]  /*1740*/  CS2R R106, SRZ ;  /* 0x00000000006a7805 */ /* 0x000fe2000001ff00 */
[----:B------:R2:W-:Y:S01]  /*1750*/  STL [R1+0x18], RZ ;  /* 0x000018ff01007387 */ /* 0x0005e20000100800 */
[----:B------:R-:W-:Y:S01]  /*1760*/  USHF.R.U32.HI UR11, URZ, 0x4, UR12 ;  /* 0x000000043f0b7899 */ /* 0x000fe2000801160c */
[----:B------:R-:W-:-:S02]  /*1770*/  CS2R R108, SRZ ;  /* 0x00000000006c7805 */ /* 0x000fc4000001ff00 */
[----:B------:R-:W-:Y:S01]  /*1780*/  CS2R R110, SRZ ;  /* 0x00000000006e7805 */ /* 0x000fe2000001ff00 */
[----:B------:R2:W-:Y:S01]  /*1790*/  STL [R1+0x14], RZ ;  /* 0x000014ff01007387 */ /* 0x0005e20000100800 */
[----:B------:R-:W-:Y:S01]  /*17a0*/  ULOP3.LUT UR11, UR11, 0x3fff, URZ, 0xc0, !UPT ;  /* 0x00003fff0b0b7892 */ /* 0x000fe2000f8ec03f */
[----:B------:R-:W-:Y:S01]  /*17b0*/  CS2R R112, SRZ ;  /* 0x0000000000707805 */ /* 0x000fe2000001ff00 */
[----:B------:R-:W-:Y:S01]  /*17c0*/  UMOV UR12, UR5 ;  /* 0x00000005000c7c82 */ /* 0x000fe20008000000 */
        /* <DEDUP_REMOVED lines=16> */
[----:B------:R2:W-:Y:S01]  /*18d0*/  STL [R1], RZ ;  /* 0x000000ff01007387 */ /* 0x0005e20000100800 */
[----:B------:R-:W-:Y:S02]  /*18e0*/  CS2R R138, SRZ ;  /* 0x00000000008a7805 */ /* 0x000fe4000001ff00 */
[----:B------:R-:W-:Y:S02]  /*18f0*/  CS2R R140, SRZ ;  /* 0x00000000008c7805 */ /* 0x000fe4000001ff00 */
[----:B------:R-:W-:Y:S02]  /*1900*/  CS2R R142, SRZ ;  /* 0x00000000008e7805 */ /* 0x000fe4000001ff00 */
[----:B------:R-:W-:-:S02]  /*1910*/  CS2R R144, SRZ ;  /* 0x0000000000907805 */ /* 0x000fc4000001ff00 */
[----:B------:R-:W-:Y:S02]  /*1920*/  CS2R R146, SRZ ;  /* 0x0000000000927805 */ /* 0x000fe4000001ff00 */
[----:B------:R-:W-:Y:S02]  /*1930*/  CS2R R148, SRZ ;  /* 0x0000000000947805 */ /* 0x000fe4000001ff00 */
[----:B------:R-:W-:Y:S02]  /*1940*/  CS2R R150, SRZ ;  /* 0x0000000000967805 */ /* 0x000fe4000001ff00 */
[----:B------:R-:W-:Y:S02]  /*1950*/  CS2R R24, SRZ ;  /* 0x0000000000187805 */ /* 0x000fe4000001ff00 */
[----:B---34-:R-:W-:Y:S02]  /*1960*/  CS2R R26, SRZ ;  /* 0x00000000001a7805 */ /* 0x018fe4000001ff00 */
[----:B------:R-:W-:-:S02]  /*1970*/  CS2R R28, SRZ ;  /* 0x00000000001c7805 */ /* 0x000fc4000001ff00 */
[----:B------:R-:W-:Y:S02]  /*1980*/  CS2R R30, SRZ ;  /* 0x00000000001e7805 */ /* 0x000fe4000001ff00 */
[----:B------:R-:W-:Y:S02]  /*1990*/  CS2R R32, SRZ ;  /* 0x0000000000207805 */ /* 0x000fe4000001ff00 */
        /* <DEDUP_REMOVED lines=26> */
[----:B------:R-:W-:Y:S01]  /*1b40*/  CS2R R86, SRZ ;  /* 0x0000000000567805 */ /* 0x000fe2000001ff00 */
[----:B--2---:R-:W-:Y:S06]  /*1b50*/  @!P0 BRA `(.L_x_14) ;  /* 0x0000001000888947 */ /* 0x004fec0003800000 */
[----:B------:R-:W-:-:S06]  /*1b60*/  UISETP.NE.AND UP0, UPT, UR23, 0x3, UPT ;  /* 0x000000031700788c */ /* 0x000fcc000bf05270 */
[----:B------:R-:W-:-:S13]  /*1b70*/  PLOP3.LUT P1, PT, PT, PT, UP0, 0x80, 0x0 ;  /* 0x000000000000781c */ /* 0x000fda0003f2f008 */
[----:B------:R-:W-:Y:S05]  /*1b80*/  @!P1 BRA `(.L_x_15) ;  /* 0x0000000000049947 */ /* 0x000fea0003800000 */
[----:B------:R-:W-:Y:S01]  /*1b90*/  BPT.TRAP 0x1 ;  /* 0x000000040000795c */ /* 0x000fe20000300000 */
.L_x_15:
[----:B------:R-:W-:Y:S01]  /*1ba0*/  ULEA UR6, UR5, UR10, 0x3 ;  /* 0x0000000a05067291 */ /* 0x000fe2000f8e183f */
[----:B------:R-:W-:-:S05]  /*1bb0*/  IMAD.U32 R0, RZ, RZ, UR4 ;  /* 0x00000004ff007e24 */ /* 0x000fca000f8e00ff */
[----:B------:R-:W-:-:S04]  /*1bc0*/  SHF.L.U32 R0, R0, 0x1f, RZ ;  /* 0x0000001f00007819 */ /* 0x000fc800000006ff */
[----:B------:R0:W1:Y:S01]  /*1bd0*/  SYNCS.PHASECHK.TRANS64.TRYWAIT P0, [UR6], R0 ;  /* 0x00000000ff0075a7 */ /* 0x0000620008000146 */
[----:B------:R-:W-:Y:S05]  /*1be0*/  @!P1 BRA `(.L_x_16) ;  /* 0x0000000000049947 */ /* 0x000fea0003800000 */
[----:B------:R-:W-:Y:S01]  /*1bf0*/  BPT.TRAP 0x1 ;  /* 0x000000040000795c */ /* 0x000fe20000300000 */
.L_x_16:
[----:B-1----:R-:W-:Y:S05]  /*1c00*/  @P0 BRA `(.L_x_17) ;  /* 0x0000000000080947 */ /* 0x002fea0003800000 */
[----:B------:R-:W1:Y:S02]  /*1c10*/  SYNCS.PHASECHK.TRANS64.TRYWAIT P0, [UR6], R0 ;  /* 0x00000000ff0075a7 */ /* 0x000e640008000146 */
[----:B-1----:R-:W-:Y:S05]  /*1c20*/  @!P0 BRA `(.L_x_18) ;  /* 0x000000e800548947 */ /* 0x002fea0003800000 */
.L_x_17:
[----:B------:R-:W-:Y:S01]  /*1c30*/  UIADD3 UR6, UR10, 0x24180, URZ ;  /* 0x000241800a067890 */ /* 0x000fe2000fffe03f */
[----:B------:R-:W-:Y:S01]  /*1c40*/  WARPGROUP.ARRIVE ;  /* 0x00000000000079c5 */ /* 0x000fe20000000000 */
[----:B------:R-:W-:Y:S01]  /*1c50*/  ULOP3.LUT UR7, UR11, 0x10000, URZ, 0xfc, !UPT ;  /* 0x000100000b077892 */ /* 0x000fe2000f8efc3f */
[----:B------:R2:W-:Y:S01]  /*1c60*/  STL [R1+0x74], RZ ;  /* 0x000074ff01007387 */ /* 0x0005e20000100800 */
[----:B------:R-:W-:Y:S01]  /*1c70*/  USHF.R.U32.HI UR6, URZ, 0x4, UR6 ;  /* 0x000000043f067899 */ /* 0x000fe20008011606 */
[----:B01----:R-:W-:Y:S01]  /*1c80*/  IMAD.MOV.U32 R0, RZ, RZ, RZ ;  /* 0x000000ffff007224 */ /* 0x003fe200078e00ff */
[----:B------:R-:W-:Y:S01]  /*1c90*/  ULEA UR7, UR5, UR7, 0xa ;  /* 0x0000000705077291 */ /* 0x000fe2000f8e503f */
[----:B------:R2:W-:Y:S01]  /*1ca0*/  STL [R1+0x70], RZ ;  /* 0x000070ff01007387 */ /* 0x0005e20000100800 */
[----:B------:R-:W-:Y:S01]  /*1cb0*/  ULOP3.LUT UR6, UR6, 0x3fff, URZ, 0xc0, !UPT ;  /* 0x00003fff06067892 */ /* 0x000fe2000f8ec03f */
[----:B------:R-:W-:Y:S01]  /*1cc0*/  CS2R R2, SRZ ;  /* 0x0000000000027805 */ /* 0x000fe2000001ff00 */
[----:B------:R-:W-:Y:S01]  /*1cd0*/  UMOV UR17, 0x80000020 ;  /* 0x8000002000117882 */ /* 0x000fe20000000000 */
[----:B------:R-:W-:Y:S01]  /*1ce0*/  UMOV UR19, 0x80000020 ;  /* 0x8000002000137882 */ /* 0x000fe20000000000 */
[----:B------:R-:W-:Y:S01]  /*1cf0*/  ULOP3.LUT UR6, UR6, 0x10000, URZ, 0xfc, !UPT ;  /* 0x0001000006067892 */ /* 0x000fe2000f8efc3f */
[----:B------:R2:W-:Y:S01]  /*1d00*/  STL [R1+0x6c], RZ ;  /* 0x00006cff01007387 */ /* 0x0005e20000100800 */
[----:B------:R-:W-:Y:S01]  /*1d10*/  UMOV UR16, UR7 ;  /* 0x0000000700107c82 */ /* 0x000fe20008000000 */
[----:B------:R-:W-:Y:S01]  /*1d20*/  CS2R R4, SRZ ;  /* 0x0000000000047805 */ /* 0x000fe2000001ff00 */
[----:B------:R-:W-:Y:S01]  /*1d30*/  ULEA UR8, UR5, UR6, 0x9 ;  /* 0x0000000605087291 */ /* 0x000fe2000f8e483f */
[----:B------:R2:W-:Y:S01]  /*1d40*/  STL [R1+0x68], RZ ;  /* 0x000068ff01007387 */ /* 0x0005e20000100800 */
[----:B------:R-:W-:Y:S01]  /*1d50*/  CS2R R6, SRZ ;  /* 0x0000000000067805 */ /* 0x000fe2000001ff00 */
[----:B------:R-:W-:Y:S01]  /*1d60*/  UMOV UR6, 0x2 ;  /* 0x0000000200067882 */ /* 0x000fe20000000000 */
[----:B------:R-:W-:Y:S01]  /*1d70*/  CS2R R8, SRZ ;  /* 0x0000000000087805 */ /* 0x000fe2000001ff00 */
[----:B------:R2:W-:Y:S01]  /*1d80*/  STL [R1+0x64], RZ ;  /* 0x000064ff01007387 */ /* 0x0005e20000100800 */
[----:B------:R-:W-:Y:S01]  /*1d90*/  CS2R R10, SRZ ;  /* 0x00000000000a7805 */ /* 0x000fe2000001ff00 */
[----:B------:R-:W-:Y:S01]  /*1da0*/  UMOV UR18, UR8 ;  /* 0x0000000800127c82 */ /* 0x000fe20008000000 */
[----:B------:R-:W-:Y:S01]  /*1db0*/  CS2R R12, SRZ ;  /* 0x00000000000c7805 */ /* 0x000fe2000001ff00 */
[----:B------:R-:W-:Y:S01]  /*1dc0*/  QGMMA.64x128x32.F32.E4M3.E4M3 R88, gdesc[UR16], RZ, !UPT ;  /* 0x01e00000105879f3 */ /* 0x000fe2000c7008ff */
[----:B------:R-:W-:Y:S01]  /*1dd0*/  UIADD3 UR16, UR7, 0x200, URZ ;  /* 0x0000020007107890 */ /* 0x000fe2000fffe03f */
[----:B------:R2:W-:Y:S01]  /*1de0*/  STL [R1+0x60], RZ ;  /* 0x000060ff01007387 */ /* 0x0005e20000100800 */
[----:B------:R-:W-:Y:S01]  /*1df0*/  UMOV UR17, 0x80000020 ;  /* 0x8000002000117882 */ /* 0x000fe20000000000 */
[----:B------:R-:W-:-:S02]  /*1e00*/  CS2R R14, SRZ ;  /* 0x00000000000e7805 */ /* 0x000fc4000001ff00 */
[----:B------:R-:W-:Y:S01]  /*1e10*/  CS2R R16, SRZ ;  /* 0x0000000000107805 */ /* 0x000fe2000001ff00 */
[----:B------:R2:W-:Y:S01]  /*1e20*/  STL [R1+0x5c], RZ ;  /* 0x00005cff01007387 */ /* 0x0005e20000100800 */
[----:B------:R-:W-:Y:S02]  /*1e30*/  CS2R R18, SRZ ;  /* 0x0000000000127805 */ /* 0x000fe4000001ff00 */
[----:B------:R-:W-:Y:S02]  /*1e40*/  CS2R R20, SRZ ;  /* 0x0000000000147805 */ /* 0x000fe4000001ff00 */
[----:B------:R-:W-:Y:S01]  /*1e50*/  CS2R R22, SRZ ;  /* 0x0000000000167805 */ /* 0x000fe2000001ff00 */
[----:B------:R2:W-:Y:S01]  /*1e60*/  STL [R1+0x58], RZ ;  /* 0x000058ff01007387 */ /* 0x0005e20000100800 */
[----:B------:R-:W-:Y:S01]  /*1e70*/  CS2R R152, SRZ ;  /* 0x0000000000987805 */ /* 0x000fe2000001ff00 */
[----:B------:R-:W-:Y:S01]  /*1e80*/  QGMMA.64x128x32.F32.E4M3.E4M3 R24, gdesc[UR16], RZ, !UPT ;  /* 0x01e00000101879f3 */ /* 0x000fe2000c7008ff */
[----:B------:R-:W-:Y:S01]  /*1e90*/  UIADD3 UR16, UR7, 0x2, URZ ;  /* 0x0000000207107890 */ /* 0x000fe2000fffe03f */
[----:B------:R2:W-:Y:S01]  /*1ea0*/  STL [R1+0x54], RZ ;  /* 0x000054ff01007387 */ /* 0x0005e20000100800 */
[----:B------:R-:W-:Y:S01]  /*1eb0*/  UIADD3 UR18, UR8, 0x2, URZ ;  /* 0x0000000208127890 */ /* 0x000fe2000fffe03f */
[----:B------:R-:W-:Y:S01]  /*1ec0*/  CS2R R154, SRZ ;  /* 0x00000000009a7805 */ /* 0x000fe2000001ff00 */
[----:B------:R-:W-:Y:S01]  /*1ed0*/  UMOV UR17, 0x80000020 ;  /* 0x8000002000117882 */ /* 0x000fe20000000000 */
        /* <DEDUP_REMOVED lines=9> */
[----:B------:R-:W-:Y:S02]  /*1f70*/  CS2R R166, SRZ ;  /* 0x0000000000a67805 */ /* 0x000fe4000001ff00 */
        /* <DEDUP_REMOVED lines=39> */
[----:B------:R-:W-:-:S03]  /*21f0*/  IMAD.MOV.U32 R226, RZ, RZ, RZ ;  /* 0x000000ffffe27224 */ /* 0x000fc600078e00ff */
[----:B------:R2:W-:Y:S04]  /*2200*/  STL [R1+0x1c], RZ ;  /* 0x00001cff01007387 */ /* 0x0005e80000100800 */
[----:B------:R2:W-:Y:S04]  /*2210*/  STL [R1+0x18], RZ ;  /* 0x000018ff01007387 */ /* 0x0005e80000100800 */
[----:B------:R2:W-:Y:S04]  /*2220*/  STL [R1+0x14], RZ ;  /* 0x000014ff01007387 */ /* 0x0005e80000100800 */
[----:B------:R2:W-:Y:S04]  /*2230*/  STL [R1+0x10], RZ ;  /* 0x000010ff01007387 */ /* 0x0005e80000100800 */
[----:B------:R2:W-:Y:S04]  /*2240*/  STL [R1+0xc], RZ ;  /* 0x00000cff01007387 */ /* 0x0005e80000100800 */
[----:B------:R2:W-:Y:S04]  /*2250*/  STL [R1+0x8], RZ ;  /* 0x000008ff01007387 */ /* 0x0005e80000100800 */
[----:B------:R2:W-:Y:S04]  /*2260*/  STL [R1+0x4], RZ ;  /* 0x000004ff01007387 */ /* 0x0005e80000100800 */
[----:B------:R2:W-:Y:S01]  /*2270*/  STL [R1], RZ ;  /* 0x000000ff01007387 */ /* 0x0005e20000100800 */
[----:B------:R-:W-:Y:S01]  /*2280*/  QGMMA.64x128x32.F32.E4M3.E4M3 R88, gdesc[UR16], R88 ;  /* 0x01e00000105879f3 */ /* 0x000fe20008700858 */
[----:B------:R-:W-:Y:S01]  /*2290*/  UIADD3 UR16, UR7, 0x202, URZ ;  /* 0x0000020207107890 */ /* 0x000fe2000fffe03f */
[----:B------:R-:W-:-:S02]  /*22a0*/  UMOV UR17, 0x80000020 ;  /* 0x8000002000117882 */ /* 0x000fc40000000000 */
[----:B------:R-:W-:Y:S02]  /*22b0*/  ULDC UR7, c[0x0][0x50c] ;  /* 0x0001430000077ab9 */ /* 0x000fe40000000800 */
[----:B------:R-:W-:-:S04]  /*22c0*/  UISETP.NE.AND UP0, UPT, UR7, 0x2, UPT ;  /* 0x000000020700788c */ /* 0x000fc8000bf05270 */
[----:B------:R-:W-:Y:S02]  /*22d0*/  USEL UR7, URZ, 0x1, UP0 ;  /* 0x000000013f077887 */ /* 0x000fe40008000000 */
[----:B------:R-:W-:Y:S04]  /*22e0*/  QGMMA.64x128x32.F32.E4M3.E4M3 R24, gdesc[UR16], R24, gsb0 ;  /* 0x01e00000101879f3 */ /* 0x000fe80008000818 */
[----:B------:R-:W-:-:S13]  /*22f0*/  ISETP.NE.AND P0, PT, RZ, UR7, PT ;  /* 0x00000007ff007c0c */ /* 0x000fda000bf05270 */
[----:B--2---:R-:W-:Y:S05]  /*2300*/  @!P0 BRA `(.L_x_19) ;  /* 0x0000000800808947 */ /* 0x004fea0003800000 */
[----:B------:R-:W-:Y:S02]  /*2310*/  WARPGROUP.DEPBAR.LE gsb0, 0x0 ;  /* 0x00008000000079c5 */ /* 0x000fe40000010000 */
[----:B------:R-:W-:-:S01]  /*2320*/  FADD R227, RZ, R58 ;  /* 0x0000003affe37221 */ /* 0x000fc20000000000 */
[----:B------:R-:W-:Y:S01]  /*2330*/  FADD R226, RZ, R88 ;  /* 0x00000058ffe27221 */ /* 0x000fe20000000000 */
[----:B------:R-:W-:-:S01]  /*2340*/  FADD R225, RZ, R89 ;  /* 0x00000059ffe17221 */ /* 0x000fc20000000000 */
[----:B------:R-:W-:Y:S01]  /*2350*/  FADD R224, RZ, R90 ;  /* 0x0000005affe07221 */ /* 0x000fe20000000000 */
[----:B------:R-:W-:-:S01]  /*2360*/  FADD R223, RZ, R91 ;  /* 0x0000005bffdf7221 */ /* 0x000fc20000000000 */
[----:B------:R0:W-:Y:S01]  /*2370*/  STL [R1], R227 ;  /* 0x000000e301007387 */ /* 0x0001e20000100800 */
[----:B------:R-:W-:-:S01]  /*2380*/  FADD R222, RZ, R92 ;  /* 0x0000005cffde7221 */ /* 0x000fc20000000000 */
[----:B------:R-:W-:Y:S01]  /*2390*/  FADD R221, RZ, R93 ;  /* 0x0000005dffdd7221 */ /* 0x000fe20000000000 */
[----:B------:R-:W-:-:S01]  /*23a0*/  FADD R220, RZ, R94 ;  /* 0x0000005effdc7221 */ /* 0x000fc20000000000 */
[----:B------:R-:W-:Y:S01]  /*23b0*/  FADD R219, RZ, R95 ;  /* 0x0000005fffdb7221 */ /* 0x000fe20000000000 */
[----:B------:R-:W-:-:S01]  /*23c0*/  FADD R218, RZ, R96 ;  /* 0x00000060ffda7221 */ /* 0x000fc20000000000 */
[----:B------:R-:W-:Y:S01]  /*23d0*/  FADD R217, RZ, R97 ;  /* 0x00000061ffd97221 */ /* 0x000fe20000000000 */
[----:B------:R-:W-:-:S01]  /*23e0*/  FADD R216, RZ, R98 ;  /* 0x00000062ffd87221 */ /* 0x000fc20000000000 */
[----:B------:R-:W-:Y:S01]  /*23f0*/  FADD R215, RZ, R99 ;  /* 0x00000063ffd77221 */ /* 0x000fe20000000000 */
[----:B------:R-:W-:-:S01]  /*2400*/  FADD R214, RZ, R100 ;  /* 0x00000064ffd67221 */ /* 0x000fc20000000000 */
[----:B0-----:R-:W-:Y:S01]  /*2410*/  FADD R227, RZ, R59 ;  /* 0x0000003bffe37221 */ /* 0x001fe20000000000 */
[----:B------:R-:W-:-:S01]  /*2420*/  FADD R213, RZ, R101 ;  /* 0x00000065ffd57221 */ /* 0x000fc20000000000 */
[----:B------:R-:W-:Y:S01]  /*2430*/  FADD R212, RZ, R102 ;  /* 0x00000066ffd47221 */ /* 0x000fe20000000000 */
[----:B------:R-:W-:-:S01]  /*2440*/  FADD R211, RZ, R103 ;  /* 0x00000067ffd37221 */ /* 0x000fc20000000000 */
[----:B------:R-:W-:Y:S01]  /*2450*/  FADD R210, RZ, R104 ;  /* 0x00000068ffd27221 */ /* 0x000fe20000000000 */
[----:B------:R0:W-:Y:S01]  /*2460*/  STL [R1+0x4], R227 ;  /* 0x000004e301007387 */ /* 0x0001e20000100800 */
        /* <DEDUP_REMOVED lines=93> */
[----:B------:R-:W-:Y:S01]  /*2a40*/  UMOV UR6, URZ ;  /* 0x0000003f00067c82 */ /* 0x000fe20008000000 */
[----:B0-----:R-:W-:-:S05]  /*2a50*/  FADD R227, RZ, R66 ;  /* 0x00000042ffe37221 */ /* 0x001fca0000000000 */
[----:B------:R0:W-:Y:S02]  /*2a60*/  STL [R1+0x20], R227 ;  /* 0x000020e301007387 */ /* 0x0001e40000100800 */
        /* <DEDUP_REMOVED lines=42> */
.L_x_19:
[----:B------:R-:W-:-:S04]  /*2d10*/  UIADD3 UR12, UR5, 0x1, URZ ;  /* 0x00000001050c7890 */ /* 0x000fc8000fffe03f */
[----:B------:R-:W-:-:S04]  /*2d20*/  UISETP.NE.AND UP0, UPT, UR12, 0x9, UPT ;  /* 0x000000090c00788c */ /* 0x000fc8000bf05270 */
[----:B------:R-:W-:Y:S02]  /*2d30*/  USEL UR8, URZ, 0x1, UP0 ;  /* 0x000000013f087887 */ /* 0x000fe40008000000 */
[----:B------:R-:W-:Y:S02]  /*2d40*/  USEL UR12, UR12, URZ, UP0 ;  /* 0x0000003f0c0c7287 */ /* 0x000fe40008000000 */
[----:B------:R-:W-:-:S06]  /*2d50*/  ULOP3.LUT UR8, UR4, UR8, URZ, 0x3c, !UPT ;  /* 0x0000000804087292 */ /* 0x000fcc000f8e3c3f */
[----:B0-----:R-:W-:Y:S01]  /*2d60*/  IMAD.U32 R227, RZ, RZ, UR8 ;  /* 0x00000008ffe37e24 */ /* 0x001fe2000f8e00ff */
[----:B------:R-:W-:-:S06]  /*2d70*/  UMOV UR8, 0x1 ;  /* 0x0000000100087882 */ /* 0x000fcc0000000000 */
.L_x_14:
[----:B------:R-:W-:-:S04]  /*2d80*/  UISETP.LT.AND UP0, UPT, UR9, 0x1, UPT ;  /* 0x000000010900788c */ /* 0x000fc8000bf01270 */
[----:B------:R-:W-:-:S04]  /*2d90*/  USEL UR16, UR9, 0x1, UP0 ;  /* 0x0000000109107887 */ /* 0x000fc80008000000 */
[----:B------:R-:W-:-:S04]  /*2da0*/  UIADD3 UR16, UR9, -UR16, URZ ;  /* 0x8000001009107290 */ /* 0x000fc8000fffe03f */
[----:B------:R-:W-:-:S06]  /*2db0*/  UISETP.GE.AND UP0, UPT, UR16, 0x1, UPT ;  /* 0x000000011000788c */ /* 0x000fcc000bf06270 */
[----:B------:R-:W-:-:S13]  /*2dc0*/  PLOP3.LUT P0, PT, PT, PT, UP0, 0x80, 0x0 ;  /* 0x000000000000781c */ /* 0x000fda0003f0f008 */
[----:B------:R-:W-:Y:S05]  /*2dd0*/  @!P0 BRA `(.L_x_20) ;  /* 0x0000001000a48947 */ /* 0x000fea0003800000 */
[----:B------:R-:W-:Y:S01]  /*2de0*/  IMAD.U32 R228, RZ, RZ, UR16 ;  /* 0x00000010ffe47e24 */ /* 0x000fe2000f8e00ff */
[----:B------:R-:W-:Y:S01]  /*2df0*/  UMOV UR24, UR5 ;  /* 0x0000000500187c82 */ /* 0x000fe20008000000 */
[----:B------:R-:W-:-:S05]  /*2e00*/  ULDC UR25, c[0x0][0x50c] ;  /* 0x0001430000197ab9 */ /* 0x000fca0000000800 */
.L_x_28:
[----:B------:R-:W-:-:S06]  /*2e10*/  UISETP.NE.AND UP0, UPT, UR23, 0x3, UPT ;  /* 0x000000031700788c */ /* 0x000fcc000bf05270 */
[----:B------:R-:W-:-:S13]  /*2e20*/  PLOP3.LUT P1, PT, PT, PT, UP0, 0x80, 0x0 ;  /* 0x000000000000781c */ /* 0x000fda0003f2f008 */
[----:B01----:R-:W-:Y:S05]  /*2e30*/  @!P1 BRA `(.L_x_21) ;  /* 0x0000000000049947 */ /* 0x003fea0003800000 */
[----:B------:R-:W-:Y:S01]  /*2e40*/  BPT.TRAP 0x1 ;  /* 0x000000040000795c */ /* 0x000fe20000300000 */
.L_x_21:
[----:B------:R-:W0:Y:S01]  /*2e50*/  S2UR UR16, SR_CgaCtaId ;  /* 0x00000000001079c3 */ /* 0x000e220000008800 */
[----:B------:R-:W-:Y:S01]  /*2e60*/  UMOV UR10, 0x400 ;  /* 0x00000400000a7882 */ /* 0x000fe20000000000 */
[----:B------:R-:W-:Y:S01]  /*2e70*/  SHF.L.U32 R229, R227, 0x1f, RZ ;  /* 0x0000001fe3e57819 */ /* 0x000fe200000006ff */
[----:B0-----:R-:W-:-:S04]  /*2e80*/  ULEA UR10, UR16, UR10, 0x18 ;  /* 0x0000000a100a7291 */ /* 0x001fc8000f8ec03f */
[----:B------:R-:W-:-:S09]  /*2e90*/  ULEA UR16, UR12, UR10, 0x3 ;  /* 0x0000000a0c107291 */ /* 0x000fd2000f8e183f */
[----:B------:R0:W1:Y:S01]  /*2ea0*/  SYNCS.PHASECHK.TRANS64.TRYWAIT P0, [UR16], R229 ;  /* 0x000000e5ff0075a7 */ /* 0x0000620008000150 */
[----:B------:R-:W-:Y:S05]  /*2eb0*/  @!P1 BRA `(.L_x_22) ;  /* 0x0000000000049947 */ /* 0x000fea0003800000 */
[----:B------:R-:W-:Y:S01]  /*2ec0*/  BPT.TRAP 0x1 ;  /* 0x000000040000795c */ /* 0x000fe20000300000 */
.L_x_22:
[----:B-1----:R-:W-:Y:S05]  /*2ed0*/  @P0 BRA `(.L_x_23) ;  /* 0x0000000000080947 */ /* 0x002fea0003800000 */
[----:B------:R-:W1:Y:S02]  /*2ee0*/  SYNCS.PHASECHK.TRANS64.TRYWAIT P0, [UR16], R229 ;  /* 0x000000e5ff0075a7 */ /* 0x000e640008000150 */
[----:B-1----:R-:W-:Y:S05]  /*2ef0*/  @!P0 BRA `(.L_x_24) ;  /* 0x000000d400b88947 */ /* 0x002fea0003800000 */
.L_x_23:
[----:B------:R-:W-:Y:S01]  /*2f00*/  UIADD3 UR16, UR10, 0x24180, URZ ;  /* 0x000241800a107890 */ /* 0x000fe2000fffe03f */
[----:B------:R-:W-:Y:S01]  /*2f10*/  WARPGROUP.ARRIVE ;  /* 0x00000000000079c5 */ /* 0x000fe20000000000 */
[----:B------:R-:W-:Y:S02]  /*2f20*/  UISETP.NE.AND UP0, UPT, UR7, URZ, UPT ;  /* 0x0000003f0700728c */ /* 0x000fe4000bf05270 */
[----:B------:R-:W-:Y:S02]  /*2f30*/  USHF.R.U32.HI UR16, URZ, 0x4, UR16 ;  /* 0x000000043f107899 */ /* 0x000fe40008011610 */
[----:B------:R-:W-:Y:S02]  /*2f40*/  USEL UR8, UR8, URZ, !UP0 ;  /* 0x0000003f08087287 */ /* 0x000fe4000c000000 */
[----:B------:R-:W-:Y:S02]  /*2f50*/  ULOP3.LUT UR16, UR16, 0x3fff, URZ, 0xc0, !UPT ;  /* 0x00003fff10107892 */ /* 0x000fe4000f8ec03f */
[----:B------:R-:W-:-:S02]  /*2f60*/  UISETP.NE.U32.AND UP0, UPT, UR8, URZ, UPT ;  /* 0x0000003f0800728c */ /* 0x000fc4000bf05070 */
[----:B------:R-:W-:Y:S02]  /*2f70*/  ULOP3.LUT UR7, UR11, 0x10000, URZ, 0xfc, !UPT ;  /* 0x000100000b077892 */ /* 0x000fe4000f8efc3f */
[----:B------:R-:W-:Y:S02]  /*2f80*/  ULOP3.LUT UR8, UR16, 0x10000, URZ, 0xfc, !UPT ;  /* 0x0001000010087892 */ /* 0x000fe4000f8efc3f */
[----:B------:R-:W-:Y:S02]  /*2f90*/  ULEA UR7, UR12, UR7, 0xa ;  /* 0x000000070c077291 */ /* 0x000fe4000f8e503f */
[----:B------:R-:W-:Y:S01]  /*2fa0*/  ULEA UR8, UR12, UR8, 0x9 ;  /* 0x000000080c087291 */ /* 0x000fe2000f8e483f */
[----:B------:R-:W-:Y:S01]  /*2fb0*/  UMOV UR17, 0x80000020 ;  /* 0x8000002000117882 */ /* 0x000fe20000000000 */
[----:B------:R-:W-:Y:S01]  /*2fc0*/  UMOV UR19, 0x80000020 ;  /* 0x8000002000137882 */ /* 0x000fe20000000000 */
[----:B------:R-:W-:Y:S02]  /*2fd0*/  UIADD3 UR6, UR6, 0x2, URZ ;  /* 0x0000000206067890 */ /* 0x000fe4000fffe03f */
[----:B------:R-:W-:-:S02]  /*2fe0*/  UMOV UR16, UR7 ;  /* 0x0000000700107c82 */ /* 0x000fc40008000000 */
[----:B------:R-:W-:Y:S02]  /*2ff0*/  UMOV UR18, UR8 ;  /* 0x0000000800127c82 */ /* 0x000fe40008000000 */
[----:B------:R-:W-:Y:S01]  /*3000*/  QGMMA.64x128x32.F32.E4M3.E4M3 R88, gdesc[UR16], R88, UP0 ;  /* 0x01e00000105879f3 */ /* 0x000fe2000bf00858 */
[----:B------:R-:W-:Y:S01]  /*3010*/  UIADD3 UR16, UR7, 0x200, URZ ;  /* 0x0000020007107890 */ /* 0x000fe2000fffe03f */
[----:B------:R-:W-:-:S10]  /*3020*/  UMOV UR17, 0x80000020 ;  /* 0x8000002000117882 */ /* 0x000fd40000000000 */
[----:B------:R-:W-:Y:S01]  /*3030*/  QGMMA.64x128x32.F32.E4M3.E4M3 R24, gdesc[UR16], R24, UP0 ;  /* 0x01e00000101879f3 */ /* 0x000fe2000bf00818 */
[----:B------:R-:W-:Y:S02]  /*3040*/  UIADD3 UR16, UR7, 0x2, URZ ;  /* 0x0000000207107890 */ /* 0x000fe4000fffe03f */
[----:B------:R-:W-:Y:S01]  /*3050*/  UIADD3 UR18, UR8, 0x2, URZ ;  /* 0x0000000208127890 */ /* 0x000fe2000fffe03f */
[----:B------:R-:W-:Y:S01]  /*3060*/  UMOV UR17, 0x80000020 ;  /* 0x8000002000117882 */ /* 0x000fe20000000000 */
[----:B------:R-:W-:Y:S01]  /*3070*/  UMOV UR19, 0x80000020 ;  /* 0x8000002000137882 */ /* 0x000fe20000000000 */
[----:B------:R-:W-:-:S06]  /*3080*/  UISETP.NE.AND UP0, UPT, UR6, UR25, UPT ;  /* 0x000000190600728c */ /* 0x000fcc000bf05270 */
[----:B------:R-:W-:Y:S01]  /*3090*/  QGMMA.64x128x32.F32.E4M3.E4M3 R88, gdesc[UR16], R88 ;  /* 0x01e00000105879f3 */ /* 0x000fe20008700858 */
[----:B------:R-:W-:Y:S01]  /*30a0*/  UIADD3 UR16, UR7, 0x202, URZ ;  /* 0x0000020207107890 */ /* 0x000fe2000fffe03f */
[----:B------:R-:W-:Y:S01]  /*30b0*/  UMOV UR17, 0x80000020 ;  /* 0x8000002000117882 */ /* 0x000fe20000000000 */
[----:B------:R-:W-:-:S06]  /*30c0*/  USEL UR7, URZ, 0x1, UP0 ;  /* 0x000000013f077887 */ /* 0x000fcc0008000000 */
[----:B------:R-:W-:-:S03]  /*30d0*/  ISETP.NE.AND P0, PT, RZ, UR7, PT ;  /* 0x00000007ff007c0c */ /* 0x000fc6000bf05270 */
[----:B------:R-:W-:Y:S03]  /*30e0*/  QGMMA.64x128x32.F32.E4M3.E4M3 R24, gdesc[UR16], R24, gsb0 ;  /* 0x01e00000101879f3 */ /* 0x000fe60008000818 */
[----:B------:R-:W-:-:S07]  /*30f0*/  WARPGROUP.DEPBAR.LE gsb0, 0x1 ;  /* 0x00008000000079c5 */ /* 0x000fce0000010100 */
[----:B------:R-:W-:Y:S05]  /*3100*/  @!P0 BRA `(.L_x_25) ;  /* 0x0000000c00808947 */ /* 0x000fea0003800000 */
[----:B------:R-:W-:Y:S02]  /*3110*/  WARPGROUP.DEPBAR.LE gsb0, 0x0 ;  /* 0x00008000000079c5 */ /* 0x000fe40000010000 */
[----:B------:R-:W-:-:S01]  /*3120*/  FADD R226, R88, R226 ;  /* 0x000000e258e27221 */ /* 0x000fc20000000000 */
[----:B------:R-:W-:Y:S01]  /*3130*/  FADD R225, R89, R225 ;  /* 0x000000e159e17221 */ /* 0x000fe20000000000 */
[----:B------:R1:W-:Y:S01]  /*3140*/  STL [R1+0x88], R227 ;  /* 0x000088e301007387 */ /* 0x0003e20000100800 */
[----:B------:R-:W-:-:S01]  /*3150*/  FADD R224, R90, R224 ;  /* 0x000000e05ae07221 */ /* 0x000fc20000000000 */
[----:B------:R-:W-:Y:S01]  /*3160*/  FADD R223, R91, R223 ;  /* 0x000000df5bdf7221 */ /* 0x000fe20000000000 */
[----:B------:R-:W-:-:S01]  /*3170*/  FADD R222, R92, R222 ;  /* 0x000000de5cde7221 */ /* 0x000fc20000000000 */
[----:B------:R-:W-:Y:S01]  /*3180*/  FADD R221, R93, R221 ;  /* 0x000000dd5ddd7221 */ /* 0x000fe20000000000 */
[----:B-1----:R-:W2:Y:S04]  /*3190*/  LDL.LU R227, [R1+0x30] ;  /* 0x0000300001e37983 */ /* 0x002ea80000300800 */
[----:B------:R1:W-:Y:S01]  /*31a0*/  STL [R1+0x8c], R226 ;  /* 0x00008ce201007387 */ /* 0x0003e20000100800 */
[----:B------:R-:W-:-:S01]  /*31b0*/  FADD R220, R94, R220 ;  /* 0x000000dc5edc7221 */ /* 0x000fc20000000000 */
[----:B------:R-:W-:-:S02]  /*31c0*/  FADD R219, R95, R219 ;  /* 0x000000db5fdb7221 */ /* 0x000fc40000000000 */
[----:B-1----:R-:W3:Y:S04]  /*31d0*/  LDL.LU R226, [R1+0x2c] ;  /* 0x00002c0001e27983 */ /* 0x002ee80000300800 */
[----:B------:R1:W-:Y:S01]  /*31e0*/  STL [R1+0x90], R225 ;  /* 0x000090e101007387 */ /* 0x0003e20000100800 */
[----:B------:R-:W-:-:S03]  /*31f0*/  FADD R218, R96, R218 ;  /* 0x000000da60da7221 */ /* 0x000fc60000000000 */
[----:B-1----:R-:W4:Y:S04]  /*3200*/  LDL.LU R225, [R1+0x28] ;  /* 0x0000280001e17983 */ /* 0x002f280000300800 */
        /* <DEDUP_REMOVED lines=9> */
[----:B------:R1:W-:Y:S04]  /*32a0*/  STL [R1+0xa0], R221 ;  /* 0x0000a0dd01007387 */ /* 0x0003e80000100800 */
        /* <DEDUP_REMOVED lines=12> */
[----:B-1----:R-:W4:Y:S01]  /*3370*/  LDL.LU R215, [R1] ;  /* 0x0000000001d77983 */ /* 0x002f220000300800 */
[----:B------:R-:W-:-:S01]  /*3380*/  FADD R214, R100, R214 ;  /* 0x000000d664d67221 */ /* 0x000fc20000000000 */
[----:B------:R-:W-:Y:S01]  /*3390*/  FADD R213, R101, R213 ;  /* 0x000000d565d57221 */ /* 0x000fe20000000000 */
[----:B------:R-:W-:-:S01]  /*33a0*/  FADD R212, R102, R212 ;  /* 0x000000d466d47221 */ /* 0x000fc20000000000 */
[----:B------:R-:W-:Y:S01]  /*33b0*/  FADD R211, R103, R211 ;  /* 0x000000d367d37221 */ /* 0x000fe20000000000 */
[----:B------:R-:W-:-:S01]  /*33c0*/  FADD R210, R104, R210 ;  /* 0x000000d268d27221 */ /* 0x000fc20000000000 */
[----:B------:R-:W-:Y:S01]  /*33d0*/  STL [R1+0xbc], R214 ;  /* 0x0000bcd601007387 */ /* 0x000fe20000100800 */
        /* <DEDUP_REMOVED lines=11> */
[----:B------:R1:W-:Y:S01]  /*3490*/  STL [R1+0xc8], R211 ;  /* 0x0000c8d301007387 */ /* 0x0003e20000100800 */
[----:B------:R-:W-:-:S01]  /*34a0*/  FADD R200, R114, R200 ;  /* 0x000000c872c87221 */ /* 0x000fc20000000000 */
[----:B------:R-:W-:Y:S01]  /*34b0*/  FADD R199, R115, R199 ;  /* 0x000000c773c77221 */ /* 0x000fe20000000000 */
        /* <DEDUP_REMOVED lines=69> */
[----:B-----5:R-:W-:Y:S01]  /*3910*/  FADD R0, R57, R0 ;  /* 0x0000000039007221 */ /* 0x020fe20000000000 */
[----:B--2---:R-:W-:-:S01]  /*3920*/  FADD R227, R70, R227 ;  /* 0x000000e346e37221 */ /* 0x004fc20000000000 */
[----:B---3--:R-:W-:Y:S01]  /*3930*/  FADD R226, R69, R226 ;  /* 0x000000e245e27221 */ /* 0x008fe20000000000 */
[----:B----4-:R-:W-:-:S01]  /*3940*/  FADD R225, R68, R225 ;  /* 0x000000e144e17221 */ /* 0x010fc20000000000 */
        /* <DEDUP_REMOVED lines=9> */
[----:B------:R-:W-:-:S05]  /*39e0*/  FADD R215, R58, R215 ;  /* 0x000000d73ad77221 */ /* 0x000fca0000000000 */
[----:B------:R2:W-:Y:S04]  /*39f0*/  STL [R1], R215 ;  /* 0x000000d701007387 */ /* 0x0005e80000100800 */
[----:B------:R3:W-:Y:S04]  /*3a00*/  STL [R1+0x4], R216 ;  /* 0x000004d801007387 */ /* 0x0007e80000100800 */
        /* <DEDUP_REMOVED lines=8> */
[----:B-1----:R-:W4:Y:S04]  /*3a90*/  LDL.LU R211, [R1+0x34] ;  /* 0x0000340001d37983 */ /* 0x002f280000300800 */
[----:B------:R1:W-:Y:S04]  /*3aa0*/  STL [R1+0x28], R225 ;  /* 0x000028e101007387 */ /* 0x0003e80000100800 */
[----:B------:R-:W4:Y:S04]  /*3ab0*/  LDL.LU R212, [R1+0x38] ;  /* 0x0000380001d47983 */ /* 0x000f280000300800 */
[----:B------:R1:W-:Y:S04]  /*3ac0*/  STL [R1+0x2c], R226 ;  /* 0x00002ce201007387 */ /* 0x0003e80000100800 */
[----:B------:R-:W4:Y:S04]  /*3ad0*/  LDL.LU R213, [R1+0x3c] ;  /* 0x00003c0001d57983 */ /* 0x000f280000300800 */
[----:B------:R1:W-:Y:S04]  /*3ae0*/  STL [R1+0x30], R227 ;  /* 0x000030e301007387 */ /* 0x0003e80000100800 */
[----:B------:R-:W4:Y:S04]  /*3af0*/  LDL.LU R214, [R1+0x40] ;  /* 0x0000400001d67983 */ /* 0x000f280000300800 */
[----:B--2---:R-:W2:Y:S04]  /*3b00*/  LDL.LU R215, [R1+0x44] ;  /* 0x0000440001d77983 */ /* 0x004ea80000300800 */
[----:B---3--:R-:W3:Y:S04]  /*3b10*/  LDL.LU R216, [R1+0x48] ;  /* 0x0000480001d87983 */ /* 0x008ee80000300800 */
[----:B----4-:R-:W4:Y:S04]  /*3b20*/  LDL.LU R217, [R1+0x4c] ;  /* 0x00004c0001d97983 */ /* 0x010f280000300800 */
[----:B0-----:R-:W4:Y:S04]  /*3b30*/  LDL.LU R218, [R1+0x50] ;  /* 0x0000500001da7983 */ /* 0x001f280000300800 */
[----:B------:R-:W4:Y:S04]  /*3b40*/  LDL.LU R219, [R1+0x54] ;  /* 0x0000540001db7983 */ /* 0x000f280000300800 */
[----:B------:R-:W4:Y:S04]  /*3b50*/  LDL.LU R220, [R1+0x58] ;  /* 0x0000580001dc7983 */ /* 0x000f280000300800 */
[----:B------:R-:W4:Y:S04]  /*3b60*/  LDL.LU R221, [R1+0x5c] ;  /* 0x00005c0001dd7983 */ /* 0x000f280000300800 */
[----:B------:R-:W4:Y:S04]  /*3b70*/  LDL.LU R222, [R1+0x60] ;  /* 0x0000600001de7983 */ /* 0x000f280000300800 */
[----:B------:R-:W4:Y:S04]  /*3b80*/  LDL.LU R223, [R1+0x64] ;  /* 0x0000640001df7983 */ /* 0x000f280000300800 */
[----:B------:R-:W4:Y:S04]  /*3b90*/  LDL.LU R224, [R1+0x68] ;  /* 0x0000680001e07983 */ /* 0x000f280000300800 */
[----:B-1----:R-:W4:Y:S04]  /*3ba0*/  LDL.LU R225, [R1+0x6c] ;  /* 0x00006c0001e17983 */ /* 0x002f280000300800 */
[----:B------:R-:W4:Y:S04]  /*3bb0*/  LDL.LU R226, [R1+0x70] ;  /* 0x0000700001e27983 */ /* 0x000f280000300800 */
[----:B------:R-:W4:Y:S01]  /*3bc0*/  LDL.LU R227, [R1+0x74] ;  /* 0x0000740001e37983 */ /* 0x000f220000300800 */
[----:B------:R-:W-:-:S05]  /*3bd0*/  FADD R211, R71, R211 ;  /* 0x000000d347d37221 */ /* 0x000fca0000000000 */
[----:B------:R0:W-:Y:S01]  /*3be0*/  STL [R1+0x34], R211 ;  /* 0x000034d301007387 */ /* 0x0001e20000100800 */
[----:B------:R-:W-:-:S03]  /*3bf0*/  FADD R212, R72, R212 ;  /* 0x000000d448d47221 */ /* 0x000fc60000000000 */
[----:B0-----:R1:W5:Y:S01]  /*3c00*/  LDL.LU R211, [R1+0xc8] ;  /* 0x0000c80001d37983 */ /* 0x0013620000300800 */
[----:B------:R-:W-:-:S03]  /*3c10*/  FADD R213, R73, R213 ;  /* 0x000000d549d57221 */ /* 0x000fc60000000000 */
[----:B------:R0:W-:Y:S01]  /*3c20*/  STL [R1+0x38], R212 ;  /* 0x000038d401007387 */ /* 0x0001e20000100800 */
[----:B------:R-:W-:-:S01]  /*3c30*/  FADD R214, R74, R214 ;  /* 0x000000d64ad67221 */ /* 0x000fc20000000000 */
[----:B--2---:R-:W-:Y:S02]  /*3c40*/  FADD R215, R75, R215 ;  /* 0x000000d74bd77221 */ /* 0x004fe40000000000 */
[----:B0-----:R1:W5:Y:S01]  /*3c50*/  LDL.LU R212, [R1+0xc4] ;  /* 0x0000c40001d47983 */ /* 0x0013620000300800 */
[----:B---3--:R-:W-:-:S03]  /*3c60*/  FADD R216, R76, R216 ;  /* 0x000000d84cd87221 */ /* 0x008fc60000000000 */
[----:B------:R0:W-:Y:S01]  /*3c70*/  STL [R1+0x3c], R213 ;  /* 0x00003cd501007387 */ /* 0x0001e20000100800 */
[----:B----4-:R-:W-:-:S03]  /*3c80*/  FADD R217, R77, R217 ;  /* 0x000000d94dd97221 */ /* 0x010fc60000000000 */
[----:B0-----:R1:W5:Y:S01]  /*3c90*/  LDL.LU R213, [R1+0xc0] ;  /* 0x0000c00001d57983 */ /* 0x0013620000300800 */
[----:B------:R-:W-:-:S03]  /*3ca0*/  FADD R218, R78, R218 ;  /* 0x000000da4eda7221 */ /* 0x000fc60000000000 */
[----:B------:R0:W-:Y:S01]  /*3cb0*/  STL [R1+0x40], R214 ;  /* 0x000040d601007387 */ /* 0x0001e20000100800 */
[----:B------:R-:W-:-:S01]  /*3cc0*/  FADD R219, R79, R219 ;  /* 0x000000db4fdb7221 */ /* 0x000fc20000000000 */
[----:B------:R-:W-:Y:S02]  /*3cd0*/  FADD R220, R80, R220 ;  /* 0x000000dc50dc7221 */ /* 0x000fe40000000000 */
[----:B0-----:R1:W5:Y:S04]  /*3ce0*/  LDL.LU R214, [R1+0xbc] ;  /* 0x0000bc0001d67983 */ /* 0x0013680000300800 */
[----:B------:R0:W-:Y:S01]  /*3cf0*/  STL [R1+0x44], R215 ;  /* 0x000044d701007387 */ /* 0x0001e20000100800 */
[----:B------:R-:W-:-:S01]  /*3d00*/  FADD R221, R81, R221 ;  /* 0x000000dd51dd7221 */ /* 0x000fc20000000000 */
[----:B------:R-:W-:-:S02]  /*3d10*/  FADD R222, R82, R222 ;  /* 0x000000de52de7221 */ /* 0x000fc40000000000 */
[----:B0-----:R1:W5:Y:S04]  /*3d20*/  LDL.LU R215, [R1+0xb8] ;  /* 0x0000b80001d77983 */ /* 0x0013680000300800 */
[----:B------:R0:W-:Y:S01]  /*3d30*/  STL [R1+0x48], R216 ;  /* 0x000048d801007387 */ /* 0x0001e20000100800 */
[----:B------:R-:W-:-:S03]  /*3d40*/  FADD R223, R83, R223 ;  /* 0x000000df53df7221 */ /* 0x000fc60000000000 */
        /* <DEDUP_REMOVED lines=13> */
[----:B------:R0:W-:Y:S04]  /*3e20*/  STL [R1+0x5c], R221 ;  /* 0x00005cdd01007387 */ /* 0x0001e80000100800 */
        /* <DEDUP_REMOVED lines=12> */
[----:B0-----:R1:W5:Y:S01]  /*3ef0*/  LDL.LU R227, [R1+0x88] ;  /* 0x0000880001e37983 */ /* 0x0013620000300800 */
[----:B------:R-:W-:-:S05]  /*3f00*/  UMOV UR6, URZ ;  /* 0x0000003f00067c82 */ /* 0x000fca0008000000 */
.L_x_25:
[----:B------:R-:W-:Y:S05]  /*3f10*/  @!P1 BRA `(.L_x_26) ;  /* 0x0000000000049947 */ /* 0x000fea0003800000 */
[----:B------:R-:W-:Y:S01]  /*3f20*/  BPT.TRAP 0x1 ;  /* 0x000000040000795c */ /* 0x000fe20000300000 */
.L_x_26:
[----:B------:R-:W-:Y:S02]  /*3f30*/  UISETP.GT.U32.AND UP0, UPT, UR13, 0x1, UPT ;  /* 0x000000010d00788c */ /* 0x000fe4000bf04070 */
[----:B------:R-:W-:-:S04]  /*3f40*/  ULEA UR8, UR24, UR10, 0x3 ;  /* 0x0000000a18087291 */ /* 0x000fc8000f8e183f */
[----:B------:R-:W-:Y:S01]  /*3f50*/  UIADD3 UR8, UR8, 0x48, URZ ;  /* 0x0000004808087890 */ /* 0x000fe2000fffe03f */
[----:B------:R-:W-:-:S03]  /*3f60*/  PLOP3.LUT P0, PT, PT, PT, UP0, 0x80, 0x0 ;  /* 0x000000000000781c */ /* 0x000fc60003f0f008 */
[----:B------:R-:W-:-:S09]  /*3f70*/  UPRMT UR8, URZ, 0x654, UR8 ;  /* 0x000006543f087896 */ /* 0x000fd20008000008 */
[----:B------:R-:W-:Y:S01]  /*3f80*/  SYNCS.ARRIVE.TRANS64.RED.A1T0 RZ, [UR8], RZ ;  /* 0x000000ffffff79a7 */ /* 0x000fe20008100408 */
[----:B------:R-:W-:Y:S05]  /*3f90*/  @P0 BRA `(.L_x_27) ;  /* 0x0000000000040947 */ /* 0x000fea0003800000 */
[----:B------:R-:W-:Y:S01]  /*3fa0*/  BPT.TRAP 0x1 ;  /* 0x000000040000795c */ /* 0x000fe20000300000 */
.L_x_27:
[----:B------:R-:W-:Y:S01]  /*3fb0*/  UIADD3 UR12, UR12, 0x1, URZ ;  /* 0x000000010c0c7890 */ /* 0x000fe2000fffe03f */
[C---:B------:R-:W-:Y:S01]  /*3fc0*/  ISETP.GT.AND P0, PT, R228.reuse, 0x1, PT ;  /* 0x00000001e400780c */ /* 0x040fe20003f04270 */
[----:B------:R-:W-:Y:S01]  /*3fd0*/  UIADD3 UR24, UR24, 0x1, URZ ;  /* 0x0000000118187890 */ /* 0x000fe2000fffe03f */
[----:B------:R-:W-:Y:S01]  /*3fe0*/  VIADD R228, R228, 0xffffffff ;  /* 0xffffffffe4e47836 */ /* 0x000fe20000000000 */
[----:B------:R-:W-:Y:S02]  /*3ff0*/  UISETP.NE.AND UP0, UPT, UR12, 0x9, UPT ;  /* 0x000000090c00788c */ /* 0x000fe4000bf05270 */
[----:B------:R-:W-:Y:S02]  /*4000*/  UISETP.NE.AND UP1, UPT, UR24, 0x9, UPT ;  /* 0x000000091800788c */ /* 0x000fe4000bf25270 */
[----:B------:R-:W-:Y:S02]  /*4010*/  USEL UR8, URZ, 0x1, UP0 ;  /* 0x000000013f087887 */ /* 0x000fe40008000000 */
[----:B------:R-:W-:-:S02]  /*4020*/  USEL UR12, UR12, URZ, UP0 ;  /* 0x0000003f0c0c7287 */ /* 0x000fc40008000000 */
[----:B------:R-:W-:Y:S02]  /*4030*/  USEL UR24, UR24, URZ, UP1 ;  /* 0x0000003f18187287 */ /* 0x000fe40008800000 */
[----:B-----5:R-:W-:Y:S01]  /*4040*/  LOP3.LUT R227, R227, UR8, RZ, 0x3c, !PT ;  /* 0x00000008e3e37c12 */ /* 0x020fe2000f8e3cff */
[----:B------:R-:W-:Y:S01]  /*4050*/  UMOV UR8, 0x1 ;  /* 0x0000000100087882 */ /* 0x000fe20000000000 */
[----:B------:R-:W-:Y:S08]  /*4060*/  @P0 BRA `(.L_x_28) ;  /* 0xffffffec00680947 */ /* 0x000ff0000383ffff */
.L_x_20:
[----:B------:R-:W-:-:S04]  /*4070*/  UISETP.NE.AND UP0, UPT, UR6, URZ, UPT ;  /* 0x0000003f0600728c */ /* 0x000fc8000bf05270 */
[----:B------:R-:W-:-:S06]  /*4080*/  USEL UR6, URZ, 0x1, !UP0 ;  /* 0x000000013f067887 */ /* 0x000fcc000c000000 */
[----:B------:R-:W-:-:S13]  /*4090*/  ISETP.NE.AND P0, PT, RZ, UR6, PT ;  /* 0x00000006ff007c0c */ /* 0x000fda000bf05270 */
[----:B------:R-:W-:Y:S05]  /*40a0*/  @!P0 BRA `(.L_x_29) ;  /* 0x0000000c00dc8947 */ /* 0x000fea0003800000 */
[----:B------:R-:W2:Y:S04]  /*40b0*/  LDL.LU R227, [R1+0x74] ;  /* 0x0000740001e37983 */ /* 0x000ea80000300800 */
[----:B--2---:R2:W-:Y:S04]  /*40c0*/  STL [R1+0x88], R227 ;  /* 0x000088e301007387 */ /* 0x0045e80000100800 */
[----:B--2---:R-:W2:Y:S04]  /*40d0*/  LDL.LU R227, [R1+0x70] ;  /* 0x0000700001e37983 */ /* 0x004ea80000300800 */
        /* <DEDUP_REMOVED lines=55> */
[----:B--2---:R-:W2:Y:S01]  /*4450*/  LDL.LU R227, [R1] ;  /* 0x0000000001e37983 */ /* 0x004ea20000300800 */
[----:B------:R-:W-:-:S02]  /*4460*/  WARPGROUP.DEPBAR.LE gsb0, 0x0 ;  /* 0x00008000000079c5 */ /* 0x000fc40000010000 */
[----:B------:R-:W-:Y:S01]  /*4470*/  FADD R226, R88, R226 ;  /* 0x000000e258e27221 */ /* 0x000fe20000000000 */
        /* <DEDUP_REMOVED lines=97> */
[----:B--2---:R-:W-:-:S05]  /*4a90*/  FADD R227, R58, R227 ;  /* 0x000000e33ae37221 */ /* 0x004fca0000000000 */
[----:B------:R2:W-:Y:S04]  /*4aa0*/  STL [R1], R227 ;  /* 0x000000e301007387 */ /* 0x0005e80000100800 */
[----:B--2---:R-:W2:Y:S02]  /*4ab0*/  LDL.LU R227, [R1+0xf8] ;  /* 0x0000f80001e37983 */ /* 0x004ea40000300800 */
[----:B--2---:R-:W-:-:S05]  /*4ac0*/  FADD R227, R59, R227 ;  /* 0x000000e33be37221 */ /* 0x004fca0000000000 */
[----:B------:R2:W-:Y:S04]  /*4ad0*/  STL [R1+0x4], R227 ;  /* 0x000004e301007387 */ /* 0x0005e80000100800 */
        /* <DEDUP_REMOVED lines=83> */
[----:B------:R2:W-:Y:S02]  /*5010*/  STL [R1+0x74], R227 ;  /* 0x000074e301007387 */ /* 0x0005e40000100800 */
.L_x_29:
[----:B------:R-:W-:Y:S02]  /*5020*/  WARPGROUP.DEPBAR.LE gsb0, 0x0 ;  /* 0x00008000000079c5 */ /* 0x000fe40000010000 */
[----:B------:R-:W3:Y:S02]  /*5030*/  LDC R24, c[0x0][0x28c] ;  /* 0x0000a300ff187b82 */ /* 0x000ee40000000800 */
[----:B---3--:R-:W-:-:S13]  /*5040*/  ISETP.GE.AND P0, PT, R24, 0x1, PT ;  /* 0x000000011800780c */ /* 0x008fda0003f06270 */
[----:B------:R-:W-:Y:S05]  /*5050*/  @!P0 BRA `(.L_x_30) ;  /* 0x0000000000488947 */ /* 0x000fea0003800000 */
[----:B------:R-:W-:-:S06]  /*5060*/  UISETP.NE.AND UP0, UPT, UR23, 0x3, UPT ;  /* 0x000000031700788c */ /* 0x000fcc000bf05270 */
[----:B------:R-:W-:-:S13]  /*5070*/  PLOP3.LUT P0, PT, PT, PT, UP0, 0x80, 0x0 ;  /* 0x000000000000781c */ /* 0x000fda0003f0f008 */
[----:B------:R-:W-:Y:S05]  /*5080*/  @!P0 BRA `(.L_x_31) ;  /* 0x0000000000048947 */ /* 0x000fea0003800000 */
[----:B------:R-:W-:Y:S01]  /*5090*/  BPT.TRAP 0x1 ;  /* 0x000000040000795c */ /* 0x000fe20000300000 */
.L_x_31:
[----:B------:R-:W-:-:S04]  /*50a0*/  UISETP.LT.AND UP0, UPT, UR9, 0x1, UPT ;  /* 0x000000010900788c */ /* 0x000fc8000bf01270 */
[----:B------:R-:W-:Y:S02]  /*50b0*/  USEL UR8, UR9, 0x1, UP0 ;  /* 0x0000000109087887 */ /* 0x000fe40008000000 */
[----:B------:R-:W-:Y:S02]  /*50c0*/  UISETP.GT.U32.AND UP0, UPT, UR13, 0x1, UPT ;  /* 0x000000010d00788c */ /* 0x000fe4000bf04070 */
[----:B------:R-:W-:-:S04]  /*50d0*/  UIADD3 UR8, UR5, UR9, -UR8 ;  /* 0x0000000905087290 */ /* 0x000fc8000fffe808 */
[----:B------:R-:W-:Y:S01]  /*50e0*/  UIMAD.WIDE.U32 UR6, UR8, 0x38e38e39, URZ ;  /* 0x38e38e39080678a5 */ /* 0x000fe2000f8e003f */
[----:B------:R-:W-:-:S03]  /*50f0*/  PLOP3.LUT P0, PT, PT, PT, UP0, 0x80, 0x0 ;  /* 0x000000000000781c */ /* 0x000fc60003f0f008 */
[----:B------:R-:W-:-:S04]  /*5100*/  USHF.R.U32.HI UR6, URZ, 0x1, UR7 ;  /* 0x000000013f067899 */ /* 0x000fc80008011607 */
[----:B------:R-:W-:-:S04]  /*5110*/  UIMAD UR8, UR6, -0x9, UR8 ;  /* 0xfffffff7060878a4 */ /* 0x000fc8000f8e0208 */
[----:B------:R-:W-:-:S04]  /*5120*/  ULEA UR8, UR8, UR10, 0x3 ;  /* 0x0000000a08087291 */ /* 0x000fc8000f8e183f */
[----:B------:R-:W-:-:S04]  /*5130*/  UIADD3 UR8, UR8, 0x48, URZ ;  /* 0x0000004808087890 */ /* 0x000fc8000fffe03f */
[----:B------:R-:W-:-:S09]  /*5140*/  UPRMT UR8, URZ, 0x654, UR8 ;  /* 0x000006543f087896 */ /* 0x000fd20008000008 */
[----:B------:R-:W-:Y:S01]  /*5150*/  SYNCS.ARRIVE.TRANS64.RED.A1T0 RZ, [UR8], RZ ;  /* 0x000000ffffff79a7 */ /* 0x000fe20008100408 */
[----:B------:R-:W-:Y:S05]  /*5160*/  @P0 BRA `(.L_x_30) ;  /* 0x0000000000040947 */ /* 0x000fea0003800000 */
[----:B------:R-:W-:Y:S01]  /*5170*/  BPT.TRAP 0x1 ;  /* 0x000000040000795c */ /* 0x000fe20000300000 */
.L_x_30:
[----:B------:R3:W-:Y:S01]  /*5180*/  STL [R1+0x8c], R2 ;  /* 0x00008c0201007387 */ /* 0x0007e20000100800 */
[----:B------:R-:W4:Y:S01]  /*5190*/  LDC R29, c[0x0][0x288] ;  /* 0x0000a200ff1d7b82 */ /* 0x000f220000000800 */
[----:B------:R-:W-:Y:S02]  /*51a0*/  UIADD3 UR10, UR9, UR5, URZ ;  /* 0x00000005090a7290 */ /* 0x000fe4000fffe03f */
[----:B------:R-:W-:Y:S01]  /*51b0*/  USHF.R.S32.HI UR11, URZ, 0x1f, UR22 ;  /* 0x0000001f3f0b7899 */ /* 0x000fe20008011416 */
[----:B------:R-:W-:Y:S01]  /*51c0*/  ULDC.64 UR6, c[0x0][0x5d0] ;  /* 0x0001740000067ab9 */ /* 0x000fe20000000a00 */
[----:B------:R-:W-:Y:S01]  /*51d0*/  ULDC UR12, c[0x0][0x284] ;  /* 0x0000a100000c7ab9 */ /* 0x000fe20000000800 */
[----:B---3--:R-:W3:Y:S04]  /*51e0*/  LDL.LU R2, [R1+0x80] ;  /* 0x0000800001027983 */ /* 0x008ee80000300800 */
[----:B------:R0:W-:Y:S04]  /*51f0*/  STL [R1+0x88], R0 ;  /* 0x0000880001007387 */ /* 0x0001e80000100800 */
[----:B--2---:R-:W2:Y:S01]  /*5200*/  LDL.LU R227, [R1+0x84] ;  /* 0x0000840001e37983 */ /* 0x004ea20000300800 */
[----:B0-----:R-:W0:Y:S02]  /*5210*/  S2R R0, SR_TID.X ;  /* 0x0000000000007919 */ /* 0x001e240000002100 */
[----:B0-----:R-:W-:-:S02]  /*5220*/  SHF.R.U32.HI R24, RZ, 0x2, R0 ;  /* 0x00000002ff187819 */ /* 0x001fc40000011600 */
[----:B------:R-:W-:Y:S02]  /*5230*/  LOP3.LUT R26, R0, 0x60, RZ, 0xc0, !PT ;  /* 0x00000060001a7812 */ /* 0x000fe400078ec0ff */
[----:B------:R-:W-:Y:S02]  /*5240*/  SHF.R.U32.HI R27, RZ, 0x7, R0 ;  /* 0x00000007ff1b7819 */ /* 0x000fe40000011600 */
[----:B------:R-:W-:Y:S02]  /*5250*/  LOP3.LUT R25, R24, 0x7, RZ, 0xc0, !PT ;  /* 0x0000000718197812 */ /* 0x000fe400078ec0ff */
[----:B------:R-:W-:Y:S02]  /*5260*/  SHF.R.U32.HI R28, RZ, 0x1, R26 ;  /* 0x00000001ff1c7819 */ /* 0x000fe4000001161a */
[----:B------:R-:W-:Y:S02]  /*5270*/  LOP3.LUT R24, R27, 0x1, RZ, 0xc0, !PT ;  /* 0x000000011b187812 */ /* 0x000fe400078ec0ff */
[----:B------:R-:W-:Y:S01]  /*5280*/  IADD3 R27, RZ, -R28, -R25 ;  /* 0x8000001cff1b7210 */ /* 0x000fe20007ffe819 */
[----:B------:R-:W-:-:S02]  /*5290*/  IMAD.SHL.U32 R32, R0, 0x2, RZ ;  /* 0x0000000200207824 */ /* 0x000fc400078e00ff */
[C---:B------:R-:W-:Y:S02]  /*52a0*/  IMAD.SHL.U32 R26, R24.reuse, 0x40, RZ ;  /* 0x00000040181a7824 */ /* 0x040fe400078e00ff */
[----:B------:R-:W-:Y:S01]  /*52b0*/  IMAD R42, R24, -0x40, R27 ;  /* 0xffffffc0182a7824 */ /* 0x000fe200078e021b */
[----:B------:R-:W-:Y:S01]  /*52c0*/  LOP3.LUT R24, R0, 0x3, RZ, 0xc0, !PT ;  /* 0x0000000300187812 */ /* 0x000fe200078ec0ff */
[----:B---3--:R-:W-:Y:S02]  /*52d0*/  IMAD.SHL.U32 R41, R2, 0x80, RZ ;  /* 0x0000008002297824 */ /* 0x008fe400078e00ff */
[----:B------:R0:W5:Y:S04]  /*52e0*/  LDL.LU R2, [R1+0x8c] ;  /* 0x00008c0001027983 */ /* 0x0001680000300800 */
[----:B------:R0:W5:Y:S01]  /*52f0*/  LDL.LU R0, [R1+0x88] ;  /* 0x0000880001007983 */ /* 0x0001620000300800 */
[----:B------:R-:W-:Y:S01]  /*5300*/  LOP3.LUT R43, R26, 0x40, R25, 0xe2, !PT ;  /* 0x000000401a2b7812 */ /* 0x000fe200078ee219 */
[----:B--2---:R-:W-:Y:S01]  /*5310*/  IMAD.SHL.U32 R25, R227, 0x100, RZ ;  /* 0x00000100e3197824 */ /* 0x004fe200078e00ff */
[----:B------:R-:W-:Y:S01]  /*5320*/  UISETP.GT.U32.AND UP0, UPT, UR10, 0x8, UPT ;  /* 0x000000080a00788c */ /* 0x000fe2000bf04070 */
[C---:B----4-:R-:W-:Y:S01]  /*5330*/  ISETP.GE.AND P0, PT, R41.reuse, R29, PT ;  /* 0x0000001d2900720c */ /* 0x050fe20003f06270 */
[----:B------:R-:W-:Y:S01]  /*5340*/  UIMAD UR5, UR11, UR6, URZ ;  /* 0x000000060b0572a4 */ /* 0x000fe2000f8e023f */
[----:B------:R-:W-:Y:S01]  /*5350*/  LOP3.LUT R32, R41, 0x6, R32, 0xf8, !PT ;  /* 0x0000000629207812 */ /* 0x000fe200078ef820 */
[----:B------:R-:W-:Y:S01]  /*5360*/  UISETP.LT.U32.AND UP0, UPT, UR9, 0x9, UP0 ;  /* 0x000000090900788c */ /* 0x000fe20008701070 */
[----:B------:R-:W-:Y:S01]  /*5370*/  ISETP.GE.OR P0, PT, R25, UR12, P0 ;  /* 0x0000000c19007c0c */ /* 0x000fe20008706670 */
[----:B------:R-:W-:Y:S01]  /*5380*/  UISETP.GE.U32.AND UP1, UPT, UR9, 0x9, UPT ;  /* 0x000000090900788c */ /* 0x000fe2000bf26070 */
[----:B------:R-:W-:Y:S01]  /*5390*/  IMAD.U32 R27, RZ, RZ, UR6 ;  /* 0x00000006ff1b7e24 */ /* 0x000fe2000f8e00ff */
[----:B------:R-:W-:Y:S01]  /*53a0*/  UIMAD UR8, UR22, UR7, UR5 ;  /* 0x00000007160872a4 */ /* 0x000fe2000f8e0205 */
[----:B------:R-:W-:Y:S01]  /*53b0*/  SHF.R.S32.HI R33, RZ, 0x1f, R32 ;  /* 0x0000001fff217819 */ /* 0x000fe20000011420 */
[----:B------:R-:W-:-:S02]  /*53c0*/  UIMAD.WIDE.U32 UR6, UR10, 0x38e38e39, URZ ;  /* 0x38e38e390a0678a5 */ /* 0x000fc4000f8e003f */
[----:B------:R-:W-:Y:S02]  /*53d0*/  USEL UR5, URZ, 0x1, !UP0 ;  /* 0x000000013f057887 */ /* 0x000fe4000c000000 */
[----:B------:R-:W-:Y:S01]  /*53e0*/  USHF.R.U32.HI UR6, URZ, 0x1, UR7 ;  /* 0x000000013f067899 */ /* 0x000fe20008011607 */
[----:B------:R-:W-:Y:S01]  /*53f0*/  IMAD.WIDE.U32 R26, R27, UR22, R32 ;  /* 0x000000161b1a7c25 */ /* 0x000fe2000f8e0020 */
[----:B------:R-:W-:Y:S01]  /*5400*/  ULOP3.LUT UR4, UR4, UR5, URZ, 0x3c, !UPT ;  /* 0x0000000504047292 */ /* 0x000fe2000f8e3c3f */
[----:B------:R-:W-:Y:S02]  /*5410*/  IADD3 R42, -R25, UR12, R42 ;  /* 0x0000000c192a7c10 */ /* 0x000fe4000fffe12a */
[----:B------:R-:W-:Y:S01]  /*5420*/  IMAD.WIDE R38, R227, 0x100, RZ ;  /* 0x00000100e3267825 */ /* 0x000fe200078e02ff */
[----:B------:R-:W-:Y:S02]  /*5430*/  UIMAD UR5, UR6, -0x9, UR10 ;  /* 0xfffffff7060578a4 */ /* 0x000fe4000f8e020a */
[----:B------:R-:W-:Y:S01]  /*5440*/  @UP1 ULOP3.LUT UR4, UR4, 0x1, UR6, 0x78, !UPT ;  /* 0x0000000104041892 */ /* 0x000fe2000f8e7806 */
[----:B------:R-:W-:-:S02]  /*5450*/  IMAD R24, R24, -0x2, R29 ;  /* 0xfffffffe18187824 */ /* 0x000fc400078e021d */
[----:B------:R-:W-:Y:S01]  /*5460*/  VIADD R27, R27, UR8 ;  /* 0x000000081b1b7c36 */ /* 0x000fe20008000000 */
[----:B------:R-:W-:Y:S01]  /*5470*/  LOP3.LUT R43, R38, R43, R28, 0xfe, !PT ;  /* 0x0000002b262b7212 */ /* 0x000fe200078efe1c */
[----:B------:R-:W-:Y:S02]  /*5480*/  IMAD.IADD R41, R24, 0x1, -R41 ;  /* 0x0000000118297824 */ /* 0x000fe400078e0a29 */
[----:B------:R-:W-:Y:S01]  /*5490*/  IMAD.MOV.U32 R40, RZ, RZ, -0x1 ;  /* 0xffffffffff287424 */ /* 0x000fe200078e00ff */
[----:B0-----:R-:W-:Y:S06]  /*54a0*/  @P0 BRA `(.L_x_32) ;  /* 0x0000008c00fc0947 */ /* 0x001fec0003800000 */
[----:B------:R-:W0:Y:S01]  /*54b0*/  LDC.64 R28, c[0x0][0x5c8] ;  /* 0x00017200ff1c7b82 */ /* 0x000e220000000a00 */
[----:B------:R-:W-:Y:S01]  /*54c0*/  ULDC.64 UR6, c[0x0][0x5c0] ;  /* 0x0001700000067ab9 */ /* 0x000fe20000000a00 */
[----:B------:R-:W-:Y:S01]  /*54d0*/  BSSY B0, `(.L_x_32) ;  /* 0x00008fc000007945 */ /* 0x000fe20003800000 */
[-C--:B0-----:R-:W-:Y:S01]  /*54e0*/  IMAD R24, R39, R28.reuse, RZ ;  /* 0x0000001c27187224 */ /* 0x081fe200078e02ff */
[----:B------:R-:W-:Y:S01]  /*54f0*/  SHF.L.U64.HI R34, R28, 0x3, R29 ;  /* 0x000000031c227819 */ /* 0x000fe2000001021d */
[----:B------:R-:W-:-:S04]  /*5500*/  IMAD.WIDE.U32 R26, R43, R28, R26 ;  /* 0x0000001c2b1a7225 */ /* 0x000fc800078e001a */
[----:B------:R-:W-:Y:S01]  /*5510*/  IMAD R25, R43, R29, R24 ;  /* 0x0000001d2b197224 */ /* 0x000fe200078e0218 */
[----:B------:R-:W-:Y:S01]  /*5520*/  IADD3 R24, P3, R26, UR6, RZ ;  /* 0x000000061a187c10 */ /* 0x000fe2000ff7e0ff */
[C---:B------:R-:W-:Y:S01]  /*5530*/  IMAD.SHL.U32 R35, R28.reuse, 0x8, RZ ;  /* 0x000000081c237824 */ /* 0x040fe200078e00ff */
[----:B------:R-:W-:Y:S01]  /*5540*/  LEA R30, P2, R28, R26, 0x7 ;  /* 0x0000001a1c1e7211 */ /* 0x000fe200078438ff */
[----:B------:R-:W-:-:S03]  /*5550*/  IMAD.IADD R27, R27, 0x1, R25 ;  /* 0x000000011b1b7824 */ /* 0x000fc600078e0219 */
[----:B------:R-:W-:Y:S02]  /*5560*/  IADD3 R26, P1, P0, R26, UR6, R35 ;  /* 0x000000061a1a7c10 */ /* 0x000fe4000f83e023 */
[----:B------:R-:W-:Y:S02]  /*5570*/  IADD3.X R25, R27, UR7, RZ, P3, !PT ;  /* 0x000000071b197c10 */ /* 0x000fe40009ffe4ff */
[----:B------:R-:W-:Y:S02]  /*5580*/  FSETP.NEU.AND P3, PT, RZ, UR21, PT ;  /* 0x00000015ff007c0b */ /* 0x000fe4000bf6d000 */
[----:B------:R-:W-:Y:S02]  /*5590*/  LEA.HI.X R31, R28, R27, R29, 0x7, P2 ;  /* 0x0000001b1c1f7211 */ /* 0x000fe400010f3c1d */
[C---:B------:R-:W-:Y:S02]  /*55a0*/  IADD3 R28, P2, R30.reuse, UR6, RZ ;  /* 0x000000061e1c7c10 */ /* 0x040fe4000ff5e0ff */
[----:B------:R-:W-:-:S02]  /*55b0*/  IADD3 R30, P5, P6, R30, UR6, R35 ;  /* 0x000000061e1e7c10 */ /* 0x000fc4000febe023 */
[----:B------:R-:W-:Y:S02]  /*55c0*/  IADD3.X R29, R31, UR7, RZ, P2, !PT ;  /* 0x000000071f1d7c10 */ /* 0x000fe400097fe4ff */
[--C-:B------:R-:W-:Y:S02]  /*55d0*/  IADD3.X R27, R27, UR7, R34.reuse, P1, P0 ;  /* 0x000000071b1b7c10 */ /* 0x100fe40008fe0422 */
[----:B------:R-:W-:Y:S01]  /*55e0*/  IADD3.X R31, R31, UR7, R34, P5, P6 ;  /* 0x000000071f1f7c10 */ /* 0x000fe2000afec422 */
[----:B------:R-:W-:Y:S06]  /*55f0*/  @!P3 BRA `(.L_x_33) ;  /* 0x0000006c001cb947 */ /* 0x000fec0003800000 */
[----:B------:R-:W-:Y:S01]  /*5600*/  ULDC.64 UR16, c[0x0][0x5b8] ;  /* 0x00016e0000107ab9 */ /* 0x000fe20000000a00 */
[----:B------:R-:W-:Y:S01]  /*5610*/  ISETP.GE.AND P0, PT, R42, 0x1, PT ;  /* 0x000000012a00780c */ /* 0x000fe20003f06270 */
[----:B------:R-:W-:Y:S02]  /*5620*/  UIMAD UR6, UR11, UR16, URZ ;  /* 0x000000100b0672a4 */ /* 0x000fe4000f8e023f */
[----:B------:R-:W-:Y:S01]  /*5630*/  IMAD.U32 R35, RZ, RZ, UR16 ;  /* 0x00000010ff237e24 */ /* 0x000fe2000f8e00ff */
[----:B------:R-:W-:Y:S01]  /*5640*/  BSSY B1, `(.L_x_34) ;  /* 0x0000010000017945 */ /* 0x000fe20003800000 */
[----:B------:R-:W-:Y:S01]  /*5650*/  ISETP.LT.OR P3, PT, R41, 0x1, !P0 ;  /* 0x000000012900780c */ /* 0x000fe20004761670 */
[----:B------:R-:W-:Y:S02]  /*5660*/  UIMAD UR6, UR22, UR17, UR6 ;  /* 0x00000011160672a4 */ /* 0x000fe4000f8e0206 */
[----:B------:R-:W-:Y:S01]  /*5670*/  IMAD.WIDE.U32 R32, R35, UR22, R32 ;  /* 0x0000001623207c25 */ /* 0x000fe2000f8e0020 */
[----:B------:R-:W-:-:S03]  /*5680*/  ULDC.64 UR10, c[0x0][0x5a8] ;  /* 0x00016a00000a7ab9 */ /* 0x000fc60000000a00 */
[----:B------:R-:W-:Y:S02]  /*5690*/  IMAD.MOV.U32 R36, RZ, RZ, R32 ;  /* 0x000000ffff247224 */ /* 0x000fe400078e0020 */
[----:B------:R-:W-:Y:S01]  /*56a0*/  VIADD R37, R33, UR6 ;  /* 0x0000000621257c36 */ /* 0x000fe20008000000 */
[----:B------:R-:W-:Y:S02]  /*56b0*/  ULDC.64 UR6, c[0x0][0x5b0] ;  /* 0x00016c0000067ab9 */ /* 0x000fe40000000a00 */
[----:B------:R-:W-:Y:S02]  /*56c0*/  IMAD R34, R39, UR6, RZ ;  /* 0x0000000627227c24 */ /* 0x000fe4000f8e02ff */
[----:B------:R-:W-:-:S04]  /*56d0*/  IMAD.WIDE.U32 R32, R43, UR6, R36 ;  /* 0x000000062b207c25 */ /* 0x000fc8000f8e0024 */
[--C-:B------:R-:W-:Y:S01]  /*56e0*/  IMAD R35, R43, UR7, R34.reuse ;  /* 0x000000072b237c24 */ /* 0x100fe2000f8e0222 */
[----:B------:R-:W-:Y:S02]  /*56f0*/  IADD3 R32, P1, R32, UR10, RZ ;  /* 0x0000000a20207c10 */ /* 0x000fe4000ff3e0ff */
[----:B------:R-:W-:Y:S02]  /*5700*/  PRMT R34, RZ, 0x7610, R34 ;  /* 0x00007610ff227816 */ /* 0x000fe40000000022 */
[----:B------:R-:W-:Y:S01]  /*5710*/  IADD3.X R33, R33, UR11, R35, P1, !PT ;  /* 0x0000000b21217c10 */ /* 0x000fe20008ffe423 */
[----:B------:R-:W-:Y:S08]  /*5720*/  @P3 BRA `(.L_x_35) ;  /* 0x0000000000043947 */ /* 0x000ff00003800000 */
[----:B------:R0:W5:Y:S02]  /*5730*/  LDG.E.U8 R34, desc[UR14][R32.64] ;  /* 0x0000000e20227981 */ /* 0x000164000c1e1100 */
.L_x_35:
[----:B------:R-:W-:Y:S05]  /*5740*/  BSYNC B1 ;  /* 0x0000000000017941 */ /* 0x000fea0003800000 */
.L_x_34:
[----:B-----5:R-:W-:Y:S01]  /*5750*/  LOP3.LUT R34, R34, 0xff, RZ, 0xc0, !PT ;  /* 0x000000ff22227812 */ /* 0x020fe200078ec0ff */
[----:B------:R-:W-:Y:S01]  /*5760*/  BSSY B1, `(.L_x_36) ;  /* 0x000000b000017945 */ /* 0x000fe20003800000 */
[----:B------:R-:W-:Y:S02]  /*5770*/  ISETP.LT.OR P2, PT, R41, 0x2, !P0 ;  /* 0x000000022900780c */ /* 0x000fe40004741670 */
[----:B------:R-:W-:-:S05]  /*5780*/  F2FP.F16.E4M3.UNPACK_B R34, R34 ;  /* 0x00000022ff22723e */ /* 0x000fca00020006ff */
[----:B------:R-:W-:-:S05]  /*5790*/  HADD2.F32 R34, -RZ, R34.H0_H0 ;  /* 0x20000022ff227230 */ /* 0x000fca0000004100 */
[----:B------:R-:W-:Y:S01]  /*57a0*/  FMUL R35, R34, UR21 ;  /* 0x0000001522237c20 */ /* 0x000fe20008400000 */
[----:B------:R-:W-:-:S03]  /*57b0*/  PRMT R34, RZ, 0x7610, R34 ;  /* 0x00007610ff227816 */ /* 0x000fc60000000022 */
[----:B------:R-:W-:-:S05]  /*57c0*/  FFMA R35, R226, UR20, R35 ;  /* 0x00000014e2237c23 */ /* 0x000fca0008000023 */
[----:B------:R-:W-:-:S05]  /*57d0*/  F2FP.SATFINITE.E4M3.F32.PACK_AB_MERGE_C R35, RZ, R35, RZ ;  /* 0x00000023ff23723e */ /* 0x000fca00048070ff */
[----:B------:R2:W-:Y:S01]  /*57e0*/  @!P3 STG.E.U8 desc[UR14][R24.64], R35 ;  /* 0x000000231800b986 */ /* 0x0005e2000c10110e */
[----:B------:R-:W-:Y:S05]  /*57f0*/  @P2 BRA `(.L_x_37) ;  /* 0x0000000000042947 */ /* 0x000fea0003800000 */
[----:B------:R3:W5:Y:S02]  /*5800*/  LDG.E.U8 R34, desc[UR14][R32.64+0x1] ;  /* 0x0000010e20227981 */ /* 0x000764000c1e1100 */
.L_x_37:
[----:B------:R-:W-:Y:S05]  /*5810*/  BSYNC B1 ;  /* 0x0000000000017941 */ /* 0x000fea0003800000 */
.L_x_36:
[----:B-----5:R-:W-:Y:S01]  /*5820*/  LOP3.LUT R34, R34, 0xff, RZ, 0xc0, !PT ;  /* 0x000000ff22227812 */ /* 0x020fe200078ec0ff */
[----:B------:R-:W-:Y:S01]  /*5830*/  BSSY B1, `(.L_x_38) ;  /* 0x0000013000017945 */ /* 0x000fe20003800000 */
[----:B------:R-:W-:Y:S02]  /*5840*/  IADD3 R45, P1, R43, 0x8, RZ ;  /* 0x000000082b2d7810 */ /* 0x000fe40007f3e0ff */
[----:B------:R-:W-:-:S03]  /*5850*/  F2FP.F16.E4M3.UNPACK_B R34, R34 ;  /* 0x00000022ff22723e */ /* 0x000fc600020006ff */
[----:B--2---:R-:W-:Y:S01]  /*5860*/  IMAD.X R35, RZ, RZ, R39, P1 ;  /* 0x000000ffff237224 */ /* 0x004fe200008e0627 */
[----:B------:R-:W-:Y:S01]  /*5870*/  ISETP.GE.AND P1, PT, R42, 0x9, PT ;  /* 0x000000092a00780c */ /* 0x000fe20003f26270 */
[----:B------:R-:W-:Y:S02]  /*5880*/  HADD2.F32 R34, -RZ, R34.H0_H0 ;  /* 0x20000022ff227230 */ /* 0x000fe40000004100 */
[----:B------:R-:W-:Y:S01]  /*5890*/  IMAD R46, R35, UR6, RZ ;  /* 0x00000006232e7c24 */ /* 0x000fe2000f8e02ff */
[----:B------:R-:W-:Y:S02]  /*58a0*/  ISETP.LT.OR P5, PT, R41, 0x1, !P1 ;  /* 0x000000012900780c */ /* 0x000fe40004fa1670 */
[----:B------:R-:W-:Y:S01]  /*58b0*/  FMUL R44, R34, UR21 ;  /* 0x00000015222c7c20 */ /* 0x000fe20008400000 */
[----:B------:R-:W-:-:S04]  /*58c0*/  IMAD.WIDE.U32 R34, R45, UR6, R36 ;  /* 0x000000062d227c25 */ /* 0x000fc8000f8e0024 */
[----:B------:R-:W-:Y:S01]  /*58d0*/  FFMA R44, R225, UR20, R44 ;  /* 0x00000014e12c7c23 */ /* 0x000fe2000800002c */
[----:B------:R-:W-:Y:S01]  /*58e0*/  IMAD R45, R45, UR7, R46 ;  /* 0x000000072d2d7c24 */ /* 0x000fe2000f8e022e */
[----:B------:R-:W-:-:S03]  /*58f0*/  IADD3 R34, P3, R34, UR10, RZ ;  /* 0x0000000a22227c10 */ /* 0x000fc6000ff7e0ff */
[----:B------:R-:W-:Y:S02]  /*5900*/  F2FP.SATFINITE.E4M3.F32.PACK_AB_MERGE_C R47, RZ, R44, RZ ;  /* 0x0000002cff2f723e */ /* 0x000fe400048070ff */
[----:B------:R-:W-:Y:S02]  /*5910*/  IADD3.X R35, R35, UR11, R45, P3, !PT ;  /* 0x0000000b23237c10 */ /* 0x000fe40009ffe42d */
[----:B------:R-:W-:Y:S01]  /*5920*/  PRMT R44, RZ, 0x7610, R44 ;  /* 0x00007610ff2c7816 */ /* 0x000fe2000000002c */
[----:B------:R2:W-:Y:S01]  /*5930*/  @!P2 STG.E.U8 desc[UR14][R24.64+0x1], R47 ;  /* 0x0000012f1800a986 */ /* 0x0005e2000c10110e */
[----:B------:R-:W-:Y:S05]  /*5940*/  @P5 BRA `(.L_x_39) ;  /* 0x0000000000045947 */ /* 0x000fea0003800000 */
[----:B------:R4:W5:Y:S02]  /*5950*/  LDG.E.U8 R44, desc[UR14][R34.64] ;  /* 0x0000000e222c7981 */ /* 0x000964000c1e1100 */
.L_x_39:
[----:B------:R-:W-:Y:S05]  /*5960*/  BSYNC B1 ;  /* 0x0000000000017941 */ /* 0x000fea0003800000 */
.L_x_38:
        /* <DEDUP_REMOVED lines=12> */
.L_x_41:
[----:B------:R-:W-:Y:S05]  /*5a30*/  BSYNC B1 ;  /* 0x0000000000017941 */ /* 0x000fea0003800000 */
.L_x_40:
[----:B-----5:R-:W-:Y:S01]  /*5a40*/  LOP3.LUT R44, R44, 0xff, RZ, 0xc0, !PT ;  /* 0x000000ff2c2c7812 */ /* 0x020fe200078ec0ff */
[----:B------:R-:W-:Y:S01]  /*5a50*/  BSSY B1, `(.L_x_42) ;  /* 0x000000b000017945 */ /* 0x000fe20003800000 */
[----:B------:R-:W-:Y:S02]  /*5a60*/  ISETP.LT.OR P3, PT, R41, 0x9, !P0 ;  /* 0x000000092900780c */ /* 0x000fe40004761670 */
[----:B------:R-:W-:-:S05]  /*5a70*/  F2FP.F16.E4M3.UNPACK_B R44, R44 ;  /* 0x0000002cff2c723e */ /* 0x000fca00020006ff */
[----:B------:R-:W-:-:S05]  /*5a80*/  HADD2.F32 R44, -RZ, R44.H0_H0 ;  /* 0x2000002cff2c7230 */ /* 0x000fca0000004100 */
[----:B------:R-:W-:-:S04]  /*5a90*/  FMUL R44, R44, UR21 ;  /* 0x000000152c2c7c20 */ /* 0x000fc80008400000 */
[----:B------:R-:W-:-:S05]  /*5aa0*/  FFMA R44, R223, UR20, R44 ;  /* 0x00000014df2c7c23 */ /* 0x000fca000800002c */
[----:B0-----:R-:W-:Y:S02]  /*5ab0*/  F2FP.SATFINITE.E4M3.F32.PACK_AB_MERGE_C R45, RZ, R44, RZ ;  /* 0x0000002cff2d723e */ /* 0x001fe400048070ff */
[----:B------:R-:W-:-:S03]  /*5ac0*/  PRMT R44, RZ, 0x7610, R44 ;  /* 0x00007610ff2c7816 */ /* 0x000fc6000000002c */
[----:B------:R0:W-:Y:S01]  /*5ad0*/  @!P2 STG.E.U8 desc[UR14][R26.64+0x1], R45 ;  /* 0x0000012d1a00a986 */ /* 0x0001e2000c10110e */
[----:B------:R-:W-:Y:S05]  /*5ae0*/  @P3 BRA `(.L_x_43) ;  /* 0x0000000000043947 */ /* 0x000fea0003800000 */
[----:B------:R0:W5:Y:S02]  /*5af0*/  LDG.E.U8 R44, desc[UR14][R32.64+0x8] ;  /* 0x0000080e202c7981 */ /* 0x000164000c1e1100 */
.L_x_43:
[----:B------:R-:W-:Y:S05]  /*5b00*/  BSYNC B1 ;  /* 0x0000000000017941 */ /* 0x000fea0003800000 */
.L_x_42:
[----:B-----5:R-:W-:Y:S01]  /*5b10*/  LOP3.LUT R44, R44, 0xff, RZ, 0xc0, !PT ;  /* 0x000000ff2c2c7812 */ /* 0x020fe200078ec0ff */
[----:B------:R-:W-:Y:S01]  /*5b20*/  BSSY B1, `(.L_x_44) ;  /* 0x000000b000017945 */ /* 0x000fe20003800000 */
[----:B------:R-:W-:Y:S02]  /*5b30*/  ISETP.LT.OR P2, PT, R41, 0xa, !P0 ;  /* 0x0000000a2900780c */ /* 0x000fe40004741670 */
[----:B------:R-:W-:-:S05]  /*5b40*/  F2FP.F16.E4M3.UNPACK_B R44, R44 ;  /* 0x0000002cff2c723e */ /* 0x000fca00020006ff */
[----:B------:R-:W-:-:S05]  /*5b50*/  HADD2.F32 R44, -RZ, R44.H0_H0 ;  /* 0x2000002cff2c7230 */ /* 0x000fca0000004100 */
[----:B0-----:R-:W-:Y:S01]  /*5b60*/  FMUL R45, R44, UR21 ;  /* 0x000000152c2d7c20 */ /* 0x001fe20008400000 */
[----:B------:R-:W-:-:S03]  /*5b70*/  PRMT R44, RZ, 0x7610, R44 ;  /* 0x00007610ff2c7816 */ /* 0x000fc6000000002c */
[----:B------:R-:W-:-:S05]  /*5b80*/  FFMA R45, R222, UR20, R45 ;  /* 0x00000014de2d7c23 */ /* 0x000fca000800002d */
[----:B------:R-:W-:-:S05]  /*5b90*/  F2FP.SATFINITE.E4M3.F32.PACK_AB_MERGE_C R45, RZ, R45, RZ ;  /* 0x0000002dff2d723e */ /* 0x000fca00048070ff */
[----:B------:R0:W-:Y:S01]  /*5ba0*/  @!P3 STG.E.U8 desc[UR14][R24.64+0x8], R45 ;  /* 0x0000082d1800b986 */ /* 0x0001e2000c10110e */
[----:B------:R-:W-:Y:S05]  /*5bb0*/  @P2 BRA `(.L_x_45) ;  /* 0x0000000000042947 */ /* 0x000fea0003800000 */
[----:B------:R0:W5:Y:S02]  /*5bc0*/  LDG.E.U8 R44, desc[UR14][R32.64+0x9] ;  /* 0x0000090e202c7981 */ /* 0x000164000c1e1100 */
.L_x_45:
[----:B------:R-:W-:Y:S05]  /*5bd0*/  BSYNC B1 ;  /* 0x0000000000017941 */ /* 0x000fea0003800000 */
.L_x_44:
        /* <DEDUP_REMOVED lines=12> */
.L_x_47:
[----:B------:R-:W-:Y:S05]  /*5ca0*/  BSYNC B1 ;  /* 0x0000000000017941 */ /* 0x000fea0003800000 */
.L_x_46:
        /* <DEDUP_REMOVED lines=12> */
.L_x_49:
[----:B------:R-:W-:Y:S05]  /*5d70*/  BSYNC B1 ;  /* 0x0000000000017941 */ /* 0x000fea0003800000 */
.L_x_48:
        /* <DEDUP_REMOVED lines=12> */
.L_x_51:
[----:B------:R-:W-:Y:S05]  /*5e40*/  BSYNC B1 ;  /* 0x0000000000017941 */ /* 0x000fea0003800000 */
.L_x_50:
        /* <DEDUP_REMOVED lines=12> */
.L_x_53:
[----:B------:R-:W-:Y:S05]  /*5f10*/  BSYNC B1 ;  /* 0x0000000000017941 */ /* 0x000fea0003800000 */
.L_x_52:
        /* <DEDUP_REMOVED lines=12> */
.L_x_55:
[----:B------:R-:W-:Y:S05]  /*5fe0*/  BSYNC B1 ;  /* 0x0000000000017941 */ /* 0x000fea0003800000 */
.L_x_54:
        /* <DEDUP_REMOVED lines=12> */
.L_x_57:
[----:B------:R-:W-:Y:S05]  /*60b0*/  BSYNC B1 ;  /* 0x0000000000017941 */ /* 0x000fea0003800000 */
.L_x_56:
        /* <DEDUP_REMOVED lines=12> */
.L_x_59:
[----:B------:R-:W-:Y:S05]  /*6180*/  BSYNC B1 ;  /* 0x0000000000017941 */ /* 0x000fea0003800000 */
.L_x_58:
        /* <DEDUP_REMOVED lines=12> */
.L_x_61:
[----:B------:R-:W-:Y:S05]  /*6250*/  BSYNC B1 ;  /* 0x0000000000017941 */ /* 0x000fea0003800000 */
.L_x_60:
        /* <DEDUP_REMOVED lines=12> */
.L_x_63:
[----:B------:R-:W-:Y:S05]  /*6320*/  BSYNC B1 ;  /* 0x0000000000017941 */ /* 0x000fea0003800000 */
.L_x_62:
        /* <DEDUP_REMOVED lines=12> */
.L_x_65:
[----:B------:R-:W-:Y:S05]  /*63f0*/  BSYNC B1 ;  /* 0x0000000000017941 */ /* 0x000fea0003800000 */
.L_x_64:
        /* <DEDUP_REMOVED lines=12> */
.L_x_67:
[----:B------:R-:W-:Y:S05]  /*64c0*/  BSYNC B1 ;  /* 0x0000000000017941 */ /* 0x000fea0003800000 */
.L_x_66:
        /* <DEDUP_REMOVED lines=12> */
.L_x_69:
[----:B------:R-:W-:Y:S05]  /*6590*/  BSYNC B1 ;  /* 0x0000000000017941 */ /* 0x000fea0003800000 */
.L_x_68:
        /* <DEDUP_REMOVED lines=12> */
.L_x_71:
[----:B------:R-:W-:Y:S05]  /*6660*/  BSYNC B1 ;  /* 0x0000000000017941 */ /* 0x000fea0003800000 */
.L_x_70:
        /* <DEDUP_REMOVED lines=12> */
.L_x_73:
[----:B------:R-:W-:Y:S05]  /*6730*/  BSYNC B1 ;  /* 0x0000000000017941 */ /* 0x000fea0003800000 */
.L_x_72:
        /* <DEDUP_REMOVED lines=12> */
.L_x_75:
[----:B------:R-:W-:Y:S05]  /*6800*/  BSYNC B1 ;  /* 0x0000000000017941 */ /* 0x000fea0003800000 */
.L_x_74:
        /* <DEDUP_REMOVED lines=12> */
.L_x_77:
[----:B------:R-:W-:Y:S05]  /*68d0*/  BSYNC B1 ;  /* 0x0000000000017941 */ /* 0x000fea0003800000 */
.L_x_76:
        /* <DEDUP_REMOVED lines=12> */
.L_x_79:
[----:B------:R-:W-:Y:S05]  /*69a0*/  BSYNC B1 ;  /* 0x0000000000017941 */ /* 0x000fea0003800000 */
.L_x_78:
        /* <DEDUP_REMOVED lines=12> */
.L_x_81:
[----:B------:R-:W-:Y:S05]  /*6a70*/  BSYNC B1 ;  /* 0x0000000000017941 */ /* 0x000fea0003800000 */
.L_x_80:
        /* <DEDUP_REMOVED lines=12> */
.L_x_83:
[----:B------:R-:W-:Y:S05]  /*6b40*/  BSYNC B1 ;  /* 0x0000000000017941 */ /* 0x000fea0003800000 */
.L_x_82:
        /* <DEDUP_REMOVED lines=12> */
.L_x_85:
[----:B------:R-:W-:Y:S05]  /*6c10*/  BSYNC B1 ;  /* 0x0000000000017941 */ /* 0x000fea0003800000 */
.L_x_84:
        /* <DEDUP_REMOVED lines=12> */
.L_x_87:
[----:B------:R-:W-:Y:S05]  /*6ce0*/  BSYNC B1 ;  /* 0x0000000000017941 */ /* 0x000fea0003800000 */
.L_x_86:
        /* <DEDUP_REMOVED lines=12> */
.L_x_89:
[----:B------:R-:W-:Y:S05]  /*6db0*/  BSYNC B1 ;  /* 0x0000000000017941 */ /* 0x000fea0003800000 */
.L_x_88:
        /* <DEDUP_REMOVED lines=12> */
.L_x_91:
[----:B------:R-:W-:Y:S05]  /*6e80*/  BSYNC B1 ;  /* 0x0000000000017941 */ /* 0x000fea0003800000 */
.L_x_90:
        /* <DEDUP_REMOVED lines=12> */
.L_x_93:
[----:B------:R-:W-:Y:S05]  /*6f50*/  BSYNC B1 ;  /* 0x0000000000017941 */ /* 0x000fea0003800000 */
.L_x_92:
        /* <DEDUP_REMOVED lines=12> */
.L_x_95:
[----:B------:R-:W-:Y:S05]  /*7020*/  BSYNC B1 ;  /* 0x0000000000017941 */ /* 0x000fea0003800000 */
.L_x_94:
        /* <DEDUP_REMOVED lines=12> */
.L_x_97:
[----:B------:R-:W-:Y:S05]  /*70f0*/  BSYNC B1 ;  /* 0x0000000000017941 */ /* 0x000fea0003800000 */
.L_x_96:
        /* <DEDUP_REMOVED lines=12> */
.L_x_99:
[----:B------:R-:W-:Y:S05]  /*71c0*/  BSYNC B1 ;  /* 0x0000000000017941 */ /* 0x000fea0003800000 */
.L_x_98:
        /* <DEDUP_REMOVED lines=12> */
.L_x_101:
[----:B------:R-:W-:Y:S05]  /*7290*/  BSYNC B1 ;  /* 0x0000000000017941 */ /* 0x000fea0003800000 */
.L_x_100:
        /* <DEDUP_REMOVED lines=12> */
.L_x_103:
[----:B------:R-:W-:Y:S05]  /*7360*/  BSYNC B1 ;  /* 0x0000000000017941 */ /* 0x000fea0003800000 */
.L_x_102:
        /* <DEDUP_REMOVED lines=12> */
.L_x_105:
[----:B------:R-:W-:Y:S05]  /*7430*/  BSYNC B1 ;  /* 0x0000000000017941 */ /* 0x000fea0003800000 */
.L_x_104:
        /* <DEDUP_REMOVED lines=12> */
.L_x_107:
[----:B------:R-:W-:Y:S05]  /*7500*/  BSYNC B1 ;  /* 0x0000000000017941 */ /* 0x000fea0003800000 */
.L_x_106:
        /* <DEDUP_REMOVED lines=12> */
.L_x_109:
[----:B------:R-:W-:Y:S05]  /*75d0*/  BSYNC B1 ;  /* 0x0000000000017941 */ /* 0x000fea0003800000 */
.L_x_108:
        /* <DEDUP_REMOVED lines=12> */
.L_x_111:
[----:B------:R-:W-:Y:S05]  /*76a0*/  BSYNC B1 ;  /* 0x0000000000017941 */ /* 0x000fea0003800000 */
.L_x_110:
        /* <DEDUP_REMOVED lines=12> */
.L_x_113:
[----:B------:R-:W-:Y:S05]  /*7770*/  BSYNC B1 ;  /* 0x0000000000017941 */ /* 0x000fea0003800000 */
.L_x_112:
        /* <DEDUP_REMOVED lines=12> */
.L_x_115:
[----:B------:R-:W-:Y:S05]  /*7840*/  BSYNC B1 ;  /* 0x0000000000017941 */ /* 0x000fea0003800000 */
.L_x_114:
        /* <DEDUP_REMOVED lines=12> */
.L_x_117:
[----:B------:R-:W-:Y:S05]  /*7910*/  BSYNC B1 ;  /* 0x0000000000017941 */ /* 0x000fea0003800000 */
.L_x_116:
        /* <DEDUP_REMOVED lines=12> */
.L_x_119:
[----:B------:R-:W-:Y:S05]  /*79e0*/  BSYNC B1 ;  /* 0x0000000000017941 */ /* 0x000fea0003800000 */
.L_x_118:
        /* <DEDUP_REMOVED lines=12> */
.L_x_121:
[----:B------:R-:W-:Y:S05]  /*7ab0*/  BSYNC B1 ;  /* 0x0000000000017941 */ /* 0x000fea0003800000 */
.L_x_120:
        /* <DEDUP_REMOVED lines=12> */
.L_x_123:
[----:B------:R-:W-:Y:S05]  /*7b80*/  BSYNC B1 ;  /* 0x0000000000017941 */ /* 0x000fea0003800000 */
.L_x_122:
        /* <DEDUP_REMOVED lines=12> */
.L_x_125:
[----:B------:R-:W-:Y:S05]  /*7c50*/  BSYNC B1 ;  /* 0x0000000000017941 */ /* 0x000fea0003800000 */
.L_x_124:
        /* <DEDUP_REMOVED lines=12> */
.L_x_127:
[----:B------:R-:W-:Y:S05]  /*7d20*/  BSYNC B1 ;  /* 0x0000000000017941 */ /* 0x000fea0003800000 */
.L_x_126:
        /* <DEDUP_REMOVED lines=12> */
.L_x_129:
[----:B------:R-:W-:Y:S05]  /*7df0*/  BSYNC B1 ;  /* 0x0000000000017941 */ /* 0x000fea0003800000 */
.L_x_128:
        /* <DEDUP_REMOVED lines=12> */
.L_x_131:
[----:B------:R-:W-:Y:S05]  /*7ec0*/  BSYNC B1 ;  /* 0x0000000000017941 */ /* 0x000fea0003800000 */
.L_x_130:
        /* <DEDUP_REMOVED lines=12> */
.L_x_133:
[----:B------:R-:W-:Y:S05]  /*7f90*/  BSYNC B1 ;  /* 0x0000000000017941 */ /* 0x000fea0003800000 */
.L_x_132:
        /* <DEDUP_REMOVED lines=12> */
.L_x_135:
[----:B------:R-:W-:Y:S05]  /*8060*/  BSYNC B1 ;  /* 0x0000000000017941 */ /* 0x000fea0003800000 */
.L_x_134:
        /* <DEDUP_REMOVED lines=12> */
.L_x_137:
[----:B------:R-:W-:Y:S05]  /*8130*/  BSYNC B1 ;  /* 0x0000000000017941 */ /* 0x000fea0003800000 */
.L_x_136:
        /* <DEDUP_REMOVED lines=12> */
.L_x_139:
[----:B------:R-:W-:Y:S05]  /*8200*/  BSYNC B1 ;  /* 0x0000000000017941 */ /* 0x000fea0003800000 */
.L_x_138:
        /* <DEDUP_REMOVED lines=12> */
.L_x_141:
[----:B------:R-:W-:Y:S05]  /*82d0*/  BSYNC B1 ;  /* 0x0000000000017941 */ /* 0x000fea0003800000 */
.L_x_140:
        /* <DEDUP_REMOVED lines=12> */
.L_x_143:
[----:B------:R-:W-:Y:S05]  /*83a0*/  BSYNC B1 ;  /* 0x0000000000017941 */ /* 0x000fea0003800000 */
.L_x_142:
        /* <DEDUP_REMOVED lines=12> */
.L_x_145:
[----:B------:R-:W-:Y:S05]  /*8470*/  BSYNC B1 ;  /* 0x0000000000017941 */ /* 0x000fea0003800000 */
.L_x_144:
        /* <DEDUP_REMOVED lines=12> */
.L_x_147:
[----:B------:R-:W-:Y:S05]  /*8540*/  BSYNC B1 ;  /* 0x0000000000017941 */ /* 0x000fea0003800000 */
.L_x_146:
        /* <DEDUP_REMOVED lines=12> */
.L_x_149:
[----:B------:R-:W-:Y:S05]  /*8610*/  BSYNC B1 ;  /* 0x0000000000017941 */ /* 0x000fea0003800000 */
.L_x_148:
        /* <DEDUP_REMOVED lines=12> */
.L_x_151:
[----:B------:R-:W-:Y:S05]  /*86e0*/  BSYNC B1 ;  /* 0x0000000000017941 */ /* 0x000fea0003800000 */
.L_x_150:
        /* <DEDUP_REMOVED lines=12> */
.L_x_153:
[----:B------:R-:W-:Y:S05]  /*87b0*/  BSYNC B1 ;  /* 0x0000000000017941 */ /* 0x000fea0003800000 */
.L_x_152:
        /* <DEDUP_REMOVED lines=12> */
.L_x_155:
[----:B------:R-:W-:Y:S05]  /*8880*/  BSYNC B1 ;  /* 0x0000000000017941 */ /* 0x000fea0003800000 */
.L_x_154:
        /* <DEDUP_REMOVED lines=12> */
.L_x_157:
[----:B------:R-:W-:Y:S05]  /*8950*/  BSYNC B1 ;  /* 0x0000000000017941 */ /* 0x000fea0003800000 */
.L_x_156:
[----:B-----5:R-:W-:Y:S01]  /*8960*/  LOP3.LUT R44, R44, 0xff, RZ, 0xc0, !PT ;  /* 0x000000ff2c2c7812 */ /* 0x020fe200078ec0ff */
[----:B------:R-:W-:Y:S01]  /*8970*/  BSSY B1, `(.L_x_158) ;  /* 0x000000b000017945 */ /* 0x000fe20003800000 */
[----:B------:R-:W-:Y:S02]  /*8980*/  ISETP.LT.OR P2, PT, R41, 0x79, !P1 ;  /* 0x000000792900780c */ /* 0x000fe40004f41670 */
[----:B------:R-:W-:Y:S02]  /*8990*/  F2FP.F16.E4M3.UNPACK_B R44, R44 ;  /* 0x0000002cff2c723e */ /* 0x000fe400020006ff */
[----:B0--3--:R-:W-:-:S03]  /*89a0*/  PRMT R32, RZ, 0x7610, R32 ;  /* 0x00007610ff207816 */ /* 0x009fc60000000020 */
[----:B------:R-:W-:-:S05]  /*89b0*/  HADD2.F32 R44, -RZ, R44.H0_H0 ;  /* 0x2000002cff2c7230 */ /* 0x000fca0000004100 */
[----:B------:R-:W-:-:S04]  /*89c0*/  FMUL R44, R44, UR21 ;  /* 0x000000152c2c7c20 */ /* 0x000fc80008400000 */
[----:B------:R-:W-:-:S05]  /*89d0*/  FFMA R44, R165, UR20, R44 ;  /* 0x00000014a52c7c23 */ /* 0x000fca000800002c */
[----:B------:R-:W-:-:S05]  /*89e0*/  F2FP.SATFINITE.E4M3.F32.PACK_AB_MERGE_C R33, RZ, R44, RZ ;  /* 0x0000002cff21723e */ /* 0x000fca00048070ff */
[----:B------:R0:W-:Y:S01]  /*89f0*/  @!P0 STG.E.U8 desc[UR14][R24.64+0x79], R33 ;  /* 0x0000792118008986 */ /* 0x0001e2000c10110e */
[----:B------:R-:W-:Y:S05]  /*8a00*/  @P2 BRA `(.L_x_159) ;  /* 0x0000000000042947 */ /* 0x000fea0003800000 */
[----:B------:R3:W5:Y:S02]  /*8a10*/  LDG.E.U8 R32, desc[UR14][R34.64+0x78] ;  /* 0x0000780e22207981 */ /* 0x000764000c1e1100 */
.L_x_159:
[----:B------:R-:W-:Y:S05]  /*8a20*/  BSYNC B1 ;  /* 0x0000000000017941 */ /* 0x000fea0003800000 */
.L_x_158:
[----:B-----5:R-:W-:Y:S01]  /*8a30*/  LOP3.LUT R32, R32, 0xff, RZ, 0xc0, !PT ;  /* 0x000000ff20207812 */ /* 0x020fe200078ec0ff */
[----:B------:R-:W-:Y:S01]  /*8a40*/  BSSY B1, `(.L_x_160) ;  /* 0x000000b000017945 */ /* 0x000fe20003800000 */
[----:B------:R-:W-:Y:S02]  /*8a50*/  ISETP.LT.OR P1, PT, R41, 0x7a, !P1 ;  /* 0x0000007a2900780c */ /* 0x000fe40004f21670 */
[----:B------:R-:W-:Y:S02]  /*8a60*/  F2FP.F16.E4M3.UNPACK_B R32, R32 ;  /* 0x00000020ff20723e */ /* 0x000fe400020006ff */
[----:B0-2---:R-:W-:-:S03]  /*8a70*/  PRMT R24, RZ, 0x7610, R24 ;  /* 0x00007610ff187816 */ /* 0x005fc60000000018 */
[----:B------:R-:W-:-:S05]  /*8a80*/  HADD2.F32 R32, -RZ, R32.H0_H0 ;  /* 0x20000020ff207230 */ /* 0x000fca0000004100 */
[----:B------:R-:W-:-:S04]  /*8a90*/  FMUL R25, R32, UR21 ;  /* 0x0000001520197c20 */ /* 0x000fc80008400000 */
[----:B------:R-:W-:-:S05]  /*8aa0*/  FFMA R25, R164, UR20, R25 ;  /* 0x00000014a4197c23 */ /* 0x000fca0008000019 */
[----:B------:R-:W-:-:S05]  /*8ab0*/  F2FP.SATFINITE.E4M3.F32.PACK_AB_MERGE_C R25, RZ, R25, RZ ;  /* 0x00000019ff19723e */ /* 0x000fca00048070ff */
[----:B------:R0:W-:Y:S01]  /*8ac0*/  @!P2 STG.E.U8 desc[UR14][R26.64+0x78], R25 ;  /* 0x000078191a00a986 */ /* 0x0001e2000c10110e */
[----:B------:R-:W-:Y:S05]  /*8ad0*/  @P1 BRA `(.L_x_161) ;  /* 0x0000000000041947 */ /* 0x000fea0003800000 */
[----:B------:R2:W5:Y:S02]  /*8ae0*/  LDG.E.U8 R24, desc[UR14][R34.64+0x79] ;  /* 0x0000790e22187981 */ /* 0x000564000c1e1100 */
.L_x_161:
[----:B------:R-:W-:Y:S05]  /*8af0*/  BSYNC B1 ;  /* 0x0000000000017941 */ /* 0x000fea0003800000 */
.L_x_160:
[----:B-----5:R-:W-:Y:S01]  /*8b00*/  LOP3.LUT R24, R24, 0xff, RZ, 0xc0, !PT ;  /* 0x000000ff18187812 */ /* 0x020fe200078ec0ff */
[----:B------:R-:W-:Y:S01]  /*8b10*/  BSSY B1, `(.L_x_162) ;  /* 0x0000013000017945 */ /* 0x000fe20003800000 */
[----:B------:R-:W-:Y:S02]  /*8b20*/  IADD3 R33, P0, R43, 0x80, RZ ;  /* 0x000000802b217810 */ /* 0x000fe40007f1e0ff */
[----:B------:R-:W-:-:S03]  /*8b30*/  F2FP.F16.E4M3.UNPACK_B R24, R24 ;  /* 0x00000018ff18723e */ /* 0x000fc600020006ff */
[----:B0-----:R-:W-:Y:S01]  /*8b40*/  IMAD.X R25, RZ, RZ, R39, P0 ;  /* 0x000000ffff197224 */ /* 0x001fe200000e0627 */
[----:B------:R-:W-:Y:S01]  /*8b50*/  ISETP.GE.AND P0, PT, R42, 0x81, PT ;  /* 0x000000812a00780c */ /* 0x000fe20003f06270 */
[----:B------:R-:W-:Y:S02]  /*8b60*/  HADD2.F32 R24, -RZ, R24.H0_H0 ;  /* 0x20000018ff187230 */ /* 0x000fe40000004100 */
[----:B--234-:R-:W-:Y:S01]  /*8b70*/  IMAD R34, R25, UR6, RZ ;  /* 0x0000000619227c24 */ /* 0x01cfe2000f8e02ff */
        /* <DEDUP_REMOVED lines=12> */
.L_x_163:
[----:B------:R-:W-:Y:S05]  /*8c40*/  BSYNC B1 ;  /* 0x0000000000017941 */ /* 0x000fea0003800000 */
.L_x_162:
[----:B-----5:R-:W-:Y:S01]  /*8c50*/  LOP3.LUT R32, R32, 0xff, RZ, 0xc0, !PT ;  /* 0x000000ff20207812 */ /* 0x020fe200078ec0ff */
[----:B------:R-:W-:Y:S01]  /*8c60*/  BSSY B1, `(.L_x_164) ;  /* 0x000000b000017945 */ /* 0x000fe20003800000 */
[----:B------:R-:W-:Y:S02]  /*8c70*/  ISETP.LT.OR P2, PT, R41, 0x2, !P0 ;  /* 0x000000022900780c */ /* 0x000fe40004741670 */
[----:B------:R-:W-:Y:S02]  /*8c80*/  F2FP.F16.E4M3.UNPACK_B R32, R32 ;  /* 0x00000020ff20723e */ /* 0x000fe400020006ff */
[----:B0-----:R-:W-:-:S03]  /*8c90*/  PRMT R26, RZ, 0x7610, R26 ;  /* 0x00007610ff1a7816 */ /* 0x001fc6000000001a */
[----:B------:R-:W-:-:S05]  /*8ca0*/  HADD2.F32 R32, -RZ, R32.H0_H0 ;  /* 0x20000020ff207230 */ /* 0x000fca0000004100 */
[----:B------:R-:W-:-:S04]  /*8cb0*/  FMUL R27, R32, UR21 ;  /* 0x00000015201b7c20 */ /* 0x000fc80008400000 */
[----:B------:R-:W-:-:S05]  /*8cc0*/  FFMA R27, R162, UR20, R27 ;  /* 0x00000014a21b7c23 */ /* 0x000fca000800001b */
[----:B------:R-:W-:-:S05]  /*8cd0*/  F2FP.SATFINITE.E4M3.F32.PACK_AB_MERGE_C R27, RZ, R27, RZ ;  /* 0x0000001bff1b723e */ /* 0x000fca00048070ff */
[----:B------:R0:W-:Y:S01]  /*8ce0*/  @!P3 STG.E.U8 desc[UR14][R28.64], R27 ;  /* 0x0000001b1c00b986 */ /* 0x0001e2000c10110e */
[----:B------:R-:W-:Y:S05]  /*8cf0*/  @P2 BRA `(.L_x_165) ;  /* 0x0000000000042947 */ /* 0x000fea0003800000 */
[----:B------:R3:W5:Y:S02]  /*8d00*/  LDG.E.U8 R26, desc[UR14][R24.64+0x1] ;  /* 0x0000010e181a7981 */ /* 0x000764000c1e1100 */
.L_x_165:
[----:B------:R-:W-:Y:S05]  /*8d10*/  BSYNC B1 ;  /* 0x0000000000017941 */ /* 0x000fea0003800000 */
.L_x_164:
[----:B-----5:R-:W-:Y:S01]  /*8d20*/  LOP3.LUT R26, R26, 0xff, RZ, 0xc0, !PT ;  /* 0x000000ff1a1a7812 */ /* 0x020fe200078ec0ff */
[----:B------:R-:W-:Y:S01]  /*8d30*/  BSSY B1, `(.L_x_166) ;  /* 0x0000013000017945 */ /* 0x000fe20003800000 */
[----:B------:R-:W-:Y:S02]  /*8d40*/  IADD3 R43, P1, R43, 0x88, RZ ;  /* 0x000000882b2b7810 */ /* 0x000fe40007f3e0ff */
[----:B------:R-:W-:Y:S02]  /*8d50*/  F2FP.F16.E4M3.UNPACK_B R26, R26 ;  /* 0x0000001aff1a723e */ /* 0x000fe400020006ff */
[----:B------:R-:W-:Y:S01]  /*8d60*/  PRMT R32, RZ, 0x7610, R32 ;  /* 0x00007610ff207816 */ /* 0x000fe20000000020 */
[----:B------:R-:W-:Y:S01]  /*8d70*/  IMAD.X R38, RZ, RZ, R39, P1 ;  /* 0x000000ffff267224 */ /* 0x000fe200008e0627 */
[----:B------:R-:W-:Y:S01]  /*8d80*/  ISETP.GE.AND P1, PT, R42, 0x89, PT ;  /* 0x000000892a00780c */ /* 0x000fe20003f26270 */
[----:B------:R-:W-:Y:S02]  /*8d90*/  HADD2.F32 R26, -RZ, R26.H0_H0 ;  /* 0x2000001aff1a7230 */ /* 0x000fe40000004100 */
[----:B------:R-:W-:Y:S01]  /*8da0*/  IMAD R38, R38, UR6, RZ ;  /* 0x0000000626267c24 */ /* 0x000fe2000f8e02ff */
[----:B------:R-:W-:Y:S01]  /*8db0*/  ISETP.LT.OR P5, PT, R41, 0x1, !P1 ;  /* 0x000000012900780c */ /* 0x000fe20004fa1670 */
[----:B------:R-:W-:-:S04]  /*8dc0*/  IMAD.WIDE.U32 R36, R43, UR6, R36 ;  /* 0x000000062b247c25 */ /* 0x000fc8000f8e0024 */
[----:B------:R-:W-:Y:S01]  /*8dd0*/  FMUL R26, R26, UR21 ;  /* 0x000000151a1a7c20 */ /* 0x000fe20008400000 */
[----:B------:R-:W-:-:S03]  /*8de0*/  IMAD R43, R43, UR7, R38 ;  /* 0x000000072b2b7c24 */ /* 0x000fc6000f8e0226 */
[----:B------:R-:W-:Y:S01]  /*8df0*/  FFMA R161, R161, UR20, R26 ;  /* 0x00000014a1a17c23 */ /* 0x000fe2000800001a */
[----:B------:R-:W-:-:S04]  /*8e00*/  IADD3 R26, P3, R36, UR10, RZ ;  /* 0x0000000a241a7c10 */ /* 0x000fc8000ff7e0ff */
[----:B------:R-:W-:Y:S02]  /*8e10*/  F2FP.SATFINITE.E4M3.F32.PACK_AB_MERGE_C R161, RZ, R161, RZ ;  /* 0x000000a1ffa1723e */ /* 0x000fe400048070ff */
[----:B0-----:R-:W-:-:S03]  /*8e20*/  IADD3.X R27, R37, UR11, R43, P3, !PT ;  /* 0x0000000b251b7c10 */ /* 0x001fc60009ffe42b */
[----:B------:R0:W-:Y:S01]  /*8e30*/  @!P2 STG.E.U8 desc[UR14][R28.64+0x1], R161 ;  /* 0x000001a11c00a986 */ /* 0x0001e2000c10110e */
[----:B------:R-:W-:Y:S05]  /*8e40*/  @P5 BRA `(.L_x_167) ;  /* 0x0000000000045947 */ /* 0x000fea0003800000 */
[----:B------:R4:W5:Y:S02]  /*8e50*/  LDG.E.U8 R32, desc[UR14][R26.64] ;  /* 0x0000000e1a207981 */ /* 0x000964000c1e1100 */
.L_x_167:
[----:B------:R-:W-:Y:S05]  /*8e60*/  BSYNC B1 ;  /* 0x0000000000017941 */ /* 0x000fea0003800000 */
.L_x_166:
        /* <DEDUP_REMOVED lines=12> */
.L_x_169:
[----:B------:R-:W-:Y:S05]  /*8f30*/  BSYNC B1 ;  /* 0x0000000000017941 */ /* 0x000fea0003800000 */
.L_x_168:
        /* <DEDUP_REMOVED lines=12> */
.L_x_171:
[----:B------:R-:W-:Y:S05]  /*9000*/  BSYNC B1 ;  /* 0x0000000000017941 */ /* 0x000fea0003800000 */
.L_x_170:
        /* <DEDUP_REMOVED lines=12> */
.L_x_173:
[----:B------:R-:W-:Y:S05]  /*90d0*/  BSYNC B1 ;  /* 0x0000000000017941 */ /* 0x000fea0003800000 */
.L_x_172:
        /* <DEDUP_REMOVED lines=12> */
.L_x_175:
[----:B------:R-:W-:Y:S05]  /*91a0*/  BSYNC B1 ;  /* 0x0000000000017941 */ /* 0x000fea0003800000 */
.L_x_174:
        /* <DEDUP_REMOVED lines=12> */
.L_x_177:
[----:B------:R-:W-:Y:S05]  /*9270*/  BSYNC B1 ;  /* 0x0000000000017941 */ /* 0x000fea0003800000 */
.L_x_176:
        /* <DEDUP_REMOVED lines=12> */
.L_x_179:
[----:B------:R-:W-:Y:S05]  /*9340*/  BSYNC B1 ;  /* 0x0000000000017941 */ /* 0x000fea0003800000 */
.L_x_178:
        /* <DEDUP_REMOVED lines=12> */
.L_x_181:
[----:B------:R-:W-:Y:S05]  /*9410*/  BSYNC B1 ;  /* 0x0000000000017941 */ /* 0x000fea0003800000 */
.L_x_180:
        /* <DEDUP_REMOVED lines=12> */
.L_x_183:
[----:B------:R-:W-:Y:S05]  /*94e0*/  BSYNC B1 ;  /* 0x0000000000017941 */ /* 0x000fea0003800000 */
.L_x_182:
        /* <DEDUP_REMOVED lines=12> */
.L_x_185:
[----:B------:R-:W-:Y:S05]  /*95b0*/  BSYNC B1 ;  /* 0x0000000000017941 */ /* 0x000fea0003800000 */
.L_x_184:
[----:B-----5:R-:W-:Y:S01]  /*95c0*/  LOP3.LUT R32, R32, 0xff, RZ, 0xc0, !PT ;  /* 0x000000ff20207812 */ /* 0x020fe200078ec0ff */
[----:B------:R-:W-:Y:S01]  /*95d0*/  BSSY B1, `(.L_x_186) ;  /* 0x000000b000017945 */ /* 0x000fe20003800000 */
[----:B------:R-:W-:Y:S02]  /*95e0*/  ISETP.LT.OR P3, PT, R41, 0x19, !P0 ;  /* 0x000000192900780c */ /* 0x000fe40004761670 */
[----:B------:R-:W-:-:S05]  /*95f0*/  F2FP.F16.E4M3.UNPACK_B R32, R32 ;  /* 0x00000020ff20723e */ /* 0x000fca00020006ff */
[----:B------:R-:W-:-:S05]  /*9600*/  HADD2.F32 R32, -RZ, R32.H0_H0 ;  /* 0x20000020ff207230 */ /* 0x000fca0000004100 */
[----:B------:R-:W-:-:S04]  /*9610*/  FMUL R32, R32, UR21 ;  /* 0x0000001520207c20 */ /* 0x000fc80008400000 */
[----:B------:R-:W-:Y:S01]  /*9620*/  FFMA R32, R23, UR20, R32 ;  /* 0x0000001417207c23 */ /* 0x000fe20008000020 */
[----:B------:R-:W-:-:S04]  /*9630*/  PRMT R23, RZ, 0x7610, R23 ;  /* 0x00007610ff177816 */ /* 0x000fc80000000017 */
[----:B0-----:R-:W-:-:S05]  /*9640*/  F2FP.SATFINITE.E4M3.F32.PACK_AB_MERGE_C R33, RZ, R32, RZ ;  /* 0x00000020ff21723e */ /* 0x001fca00048070ff */
[----:B------:R0:W-:Y:S01]  /*9650*/  @!P2 STG.E.U8 desc[UR14][R30.64+0x11], R33 ;  /* 0x000011211e00a986 */ /* 0x0001e2000c10110e */
[----:B------:R-:W-:Y:S05]  /*9660*/  @P3 BRA `(.L_x_187) ;  /* 0x0000000000043947 */ /* 0x000fea0003800000 */
[----:B------:R0:W5:Y:S02]  /*9670*/  LDG.E.U8 R23, desc[UR14][R24.64+0x18] ;  /* 0x0000180e18177981 */ /* 0x000164000c1e1100 */
.L_x_187:
[----:B------:R-:W-:Y:S05]  /*9680*/  BSYNC B1 ;  /* 0x0000000000017941 */ /* 0x000fea0003800000 */
.L_x_186:
        /* <DEDUP_REMOVED lines=8> */
[----:B------:R-:W-:-:S05]  /*9710*/  F2FP.SATFINITE.E4M3.F32.PACK_AB_MERGE_C R23, RZ, R23, RZ ;  /* 0x00000017ff17723e */ /* 0x000fca00048070ff */
[----:B------:R0:W-:Y:S01]  /*9720*/  @!P3 STG.E.U8 desc[UR14][R28.64+0x18], R23 ;  /* 0x000018171c00b986 */ /* 0x0001e2000c10110e */
[----:B------:R-:W-:Y:S05]  /*9730*/  @P2 BRA `(.L_x_189) ;  /* 0x0000000000042947 */ /* 0x000fea0003800000 */
[----:B------:R0:W5:Y:S02]  /*9740*/  LDG.E.U8 R22, desc[UR14][R24.64+0x19] ;  /* 0x0000190e18167981 */ /* 0x000164000c1e1100 */
.L_x_189:
[----:B------:R-:W-:Y:S05]  /*9750*/  BSYNC B1 ;  /* 0x0000000000017941 */ /* 0x000fea0003800000 */
.L_x_188:
        /* <DEDUP_REMOVED lines=12> */
.L_x_191:
[----:B------:R-:W-:Y:S05]  /*9820*/  BSYNC B1 ;  /* 0x0000000000017941 */ /* 0x000fea0003800000 */
.L_x_190:
        /* <DEDUP_REMOVED lines=12> */
.L_x_193:
[----:B------:R-:W-:Y:S05]  /*98f0*/  BSYNC B1 ;  /* 0x0000000000017941 */ /* 0x000fea0003800000 */
.L_x_192:
        /* <DEDUP_REMOVED lines=12> */
.L_x_195:
[----:B------:R-:W-:Y:S05]  /*99c0*/  BSYNC B1 ;  /* 0x0000000000017941 */ /* 0x000fea0003800000 */
.L_x_194:
        /* <DEDUP_REMOVED lines=12> */
.L_x_197:
[----:B------:R-:W-:Y:S05]  /*9a90*/  BSYNC B1 ;  /* 0x0000000000017941 */ /* 0x000fea0003800000 */
.L_x_196:
        /* <DEDUP_REMOVED lines=12> */
.L_x_199:
[----:B------:R-:W-:Y:S05]  /*9b60*/  BSYNC B1 ;  /* 0x0000000000017941 */ /* 0x000fea0003800000 */
.L_x_198:
        /* <DEDUP_REMOVED lines=12> */
.L_x_201:
[----:B------:R-:W-:Y:S05]  /*9c30*/  BSYNC B1 ;  /* 0x0000000000017941 */ /* 0x000fea0003800000 */
.L_x_200:
        /* <DEDUP_REMOVED lines=12> */
.L_x_203:
[----:B------:R-:W-:Y:S05]  /*9d00*/  BSYNC B1 ;  /* 0x0000000000017941 */ /* 0x000fea0003800000 */
.L_x_202:
        /* <DEDUP_REMOVED lines=12> */
.L_x_205:
[----:B------:R-:W-:Y:S05]  /*9dd0*/  BSYNC B1 ;  /* 0x0000000000017941 */ /* 0x000fea0003800000 */
.L_x_204:
        /* <DEDUP_REMOVED lines=12> */
.L_x_207:
[----:B------:R-:W-:Y:S05]  /*9ea0*/  BSYNC B1 ;  /* 0x0000000000017941 */ /* 0x000fea0003800000 */
.L_x_206:
        /* <DEDUP_REMOVED lines=12> */
.L_x_209:
[----:B------:R-:W-:Y:S05]  /*9f70*/  BSYNC B1 ;  /* 0x0000000000017941 */ /* 0x000fea0003800000 */
.L_x_208:
        /* <DEDUP_REMOVED lines=12> */
.L_x_211:
[----:B------:R-:W-:Y:S05]  /*a040*/  BSYNC B1 ;  /* 0x0000000000017941 */ /* 0x000fea0003800000 */
.L_x_210:
        /* <DEDUP_REMOVED lines=12> */
.L_x_213:
[----:B------:R-:W-:Y:S05]  /*a110*/  BSYNC B1 ;  /* 0x0000000000017941 */ /* 0x000fea0003800000 */
.L_x_212:
        /* <DEDUP_REMOVED lines=12> */
.L_x_215:
[----:B------:R-:W-:Y:S05]  /*a1e0*/  BSYNC B1 ;  /* 0x0000000000017941 */ /* 0x000fea0003800000 */
.L_x_214:
        /* <DEDUP_REMOVED lines=12> */
.L_x_217:
[----:B------:R-:W-:Y:S05]  /*a2b0*/  BSYNC B1 ;  /* 0x0000000000017941 */ /* 0x000fea0003800000 */
.L_x_216:
        /* <DEDUP_REMOVED lines=12> */
.L_x_219:
[----:B------:R-:W-:Y:S05]  /*a380*/  BSYNC B1 ;  /* 0x0000000000017941 */ /* 0x000fea0003800000 */
.L_x_218:
        /* <DEDUP_REMOVED lines=12> */
.L_x_221:
[----:B------:R-:W-:Y:S05]  /*a450*/  BSYNC B1 ;  /* 0x0000000000017941 */ /* 0x000fea0003800000 */
.L_x_220:
        /* <DEDUP_REMOVED lines=12> */
.L_x_223:
[----:B------:R-:W-:Y:S05]  /*a520*/  BSYNC B1 ;  /* 0x0000000000017941 */ /* 0x000fea0003800000 */
.L_x_222:
        /* <DEDUP_REMOVED lines=12> */
.L_x_225:
[----:B------:R-:W-:Y:S05]  /*a5f0*/  BSYNC B1 ;  /* 0x0000000000017941 */ /* 0x000fea0003800000 */
.L_x_224:
        /* <DEDUP_REMOVED lines=12> */
.L_x_227:
[----:B------:R-:W-:Y:S05]  /*a6c0*/  BSYNC B1 ;  /* 0x0000000000017941 */ /* 0x000fea0003800000 */
.L_x_226:
        /* <DEDUP_REMOVED lines=12> */
.L_x_229:
[----:B------:R-:W-:Y:S05]  /*a790*/  BSYNC B1 ;  /* 0x0000000000017941 */ /* 0x000fea0003800000 */
.L_x_228:
[----:B-----5:R-:W-:Y:S01]  /*a7a0*/  LOP3.LUT R2, R2, 0xff, RZ, 0xc0, !PT ;  /* 0x000000ff02027812 */ /* 0x020fe200078ec0ff */
[----:B------:R-:W-:Y:S01]  /*a7b0*/  BSSY B1, `(.L_x_230) ;  /* 0x000000b000017945 */ /* 0x000fe20003800000 */
[----:B------:R-:W-:Y:S02]  /*a7c0*/  ISETP.LT.OR P3, PT, R41, 0x41, !P1 ;  /* 0x000000412900780c */ /* 0x000fe40004f61670 */
[----:B------:R-:W-:-:S05]  /*a7d0*/  F2FP.F16.E4M3.UNPACK_B R2, R2 ;  /* 0x00000002ff02723e */ /* 0x000fca00020006ff */
[----:B------:R-:W-:-:S05]  /*a7e0*/  HADD2.F32 R2, -RZ, R2.H0_H0 ;  /* 0x20000002ff027230 */ /* 0x000fca0000004100 */
[----:B0-----:R-:W-:-:S04]  /*a7f0*/  FMUL R3, R2, UR21 ;  /* 0x0000001502037c20 */ /* 0x001fc80008400000 */
[----:B------:R-:W-:Y:S01]  /*a800*/  FFMA R3, R0, UR20, R3 ;  /* 0x0000001400037c23 */ /* 0x000fe20008000003 */
[----:B------:R-:W-:-:S04]  /*a810*/  PRMT R0, RZ, 0x7610, R0 ;  /* 0x00007610ff007816 */ /* 0x000fc80000000000 */
[----:B------:R-:W-:-:S05]  /*a820*/  F2FP.SATFINITE.E4M3.F32.PACK_AB_MERGE_C R3, RZ, R3, RZ ;  /* 0x00000003ff03723e */ /* 0x000fca00048070ff */
[----:B------:R0:W-:Y:S01]  /*a830*/  @!P2 STG.E.U8 desc[UR14][R28.64+0x41], R3 ;  /* 0x000041031c00a986 */ /* 0x0001e2000c10110e */
[----:B------:R-:W-:Y:S05]  /*a840*/  @P3 BRA `(.L_x_231) ;  /* 0x0000000000043947 */ /* 0x000fea0003800000 */
[----:B------:R0:W5:Y:S02]  /*a850*/  LDG.E.U8 R0, desc[UR14][R26.64+0x40] ;  /* 0x0000400e1a007981 */ /* 0x000164000c1e1100 */
.L_x_231:
[----:B------:R-:W-:Y:S05]  /*a860*/  BSYNC B1 ;  /* 0x0000000000017941 */ /* 0x000fea0003800000 */
.L_x_230:
[----:B------:R-:W2:Y:S01]  /*a870*/  LDL.LU R2, [R1] ;  /* 0x0000000001027983 */ /* 0x000ea20000300800 */
[----:B-----5:R-:W-:Y:S01]  /*a880*/  LOP3.LUT R0, R0, 0xff, RZ, 0xc0, !PT ;  /* 0x000000ff00007812 */ /* 0x020fe200078ec0ff */
[----:B------:R-:W-:Y:S01]  /*a890*/  BSSY B1, `(.L_x_232) ;  /* 0x000000b000017945 */ /* 0x000fe20003800000 */
[----:B------:R-:W-:Y:S02]  /*a8a0*/  ISETP.LT.OR P2, PT, R41, 0x42, !P1 ;  /* 0x000000422900780c */ /* 0x000fe40004f41670 */
[----:B------:R-:W-:-:S05]  /*a8b0*/  F2FP.F16.E4M3.UNPACK_B R0, R0 ;  /* 0x00000000ff00723e */ /* 0x000fca00020006ff */
[----:B------:R-:W-:-:S05]  /*a8c0*/  HADD2.F32 R0, -RZ, R0.H0_H0 ;  /* 0x20000000ff007230 */ /* 0x000fca0000004100 */
[----:B------:R-:W-:-:S04]  /*a8d0*/  FMUL R0, R0, UR21 ;  /* 0x0000001500007c20 */ /* 0x000fc80008400000 */
[----:B--2---:R-:W-:-:S05]  /*a8e0*/  FFMA R0, R2, UR20, R0 ;  /* 0x0000001402007c23 */ /* 0x004fca0008000000 */
[----:B0-----:R-:W-:Y:S02]  /*a8f0*/  F2FP.SATFINITE.E4M3.F32.PACK_AB_MERGE_C R3, RZ, R0, RZ ;  /* 0x00000000ff03723e */ /* 0x001fe400048070ff */
[----:B------:R-:W-:-:S03]  /*a900*/  PRMT R0, RZ, 0x7610, R0 ;  /* 0x00007610ff007816 */ /* 0x000fc60000000000 */
[----:B------:R0:W-:Y:S01]  /*a910*/  @!P3 STG.E.U8 desc[UR14][R30.64+0x40], R3 ;  /* 0x000040031e00b986 */ /* 0x0001e2000c10110e */
[----:B------:R-:W-:Y:S05]  /*a920*/  @P2 BRA `(.L_x_233) ;  /* 0x0000000000042947 */ /* 0x000fea0003800000 */
[----:B------:R2:W5:Y:S02]  /*a930*/  LDG.E.U8 R0, desc[UR14][R26.64+0x41] ;  /* 0x0000410e1a007981 */ /* 0x000564000c1e1100 */
.L_x_233:
[----:B------:R-:W-:Y:S05]  /*a940*/  BSYNC B1 ;  /* 0x0000000000017941 */ /* 0x000fea0003800000 */
.L_x_232:
[----:B------:R-:W3:Y:S01]  /*a950*/  LDL.LU R2, [R1+0x4] ;  /* 0x0000040001027983 */ /* 0x000ee20000300800 */
[----:B-----5:R-:W-:Y:S01]  /*a960*/  LOP3.LUT R0, R0, 0xff, RZ, 0xc0, !PT ;  /* 0x000000ff00007812 */ /* 0x020fe200078ec0ff */
[----:B------:R-:W-:Y:S01]  /*a970*/  BSSY B1, `(.L_x_234) ;  /* 0x000000b000017945 */ /* 0x000fe20003800000 */
[----:B------:R-:W-:Y:S02]  /*a980*/  ISETP.LT.OR P3, PT, R41, 0x49, !P0 ;  /* 0x000000492900780c */ /* 0x000fe40004761670 */
[----:B------:R-:W-:-:S05]  /*a990*/  F2FP.F16.E4M3.UNPACK_B R0, R0 ;  /* 0x00000000ff00723e */ /* 0x000fca00020006ff */
[----:B------:R-:W-:-:S05]  /*a9a0*/  HADD2.F32 R0, -RZ, R0.H0_H0 ;  /* 0x20000000ff007230 */ /* 0x000fca0000004100 */
[----:B------:R-:W-:-:S04]  /*a9b0*/  FMUL R0, R0, UR21 ;  /* 0x0000001500007c20 */ /* 0x000fc80008400000 */
[----:B---3--:R-:W-:-:S05]  /*a9c0*/  FFMA R0, R2, UR20, R0 ;  /* 0x0000001402007c23 */ /* 0x008fca0008000000 */
[----:B0-----:R-:W-:Y:S02]  /*a9d0*/  F2FP.SATFINITE.E4M3.F32.PACK_AB_MERGE_C R3, RZ, R0, RZ ;  /* 0x00000000ff03723e */ /* 0x001fe400048070ff */
[----:B------:R-:W-:-:S03]  /*a9e0*/  PRMT R0, RZ, 0x7610, R0 ;  /* 0x00007610ff007816 */ /* 0x000fc60000000000 */
[----:B------:R0:W-:Y:S01]  /*a9f0*/  @!P2 STG.E.U8 desc[UR14][R30.64+0x41], R3 ;  /* 0x000041031e00a986 */ /* 0x0001e2000c10110e */
[----:B------:R-:W-:Y:S05]  /*aa00*/  @P3 BRA `(.L_x_235) ;  /* 0x0000000000043947 */ /* 0x000fea0003800000 */
[----:B------:R3:W5:Y:S02]  /*aa10*/  LDG.E.U8 R0, desc[UR14][R24.64+0x48] ;  /* 0x0000480e18007981 */ /* 0x000764000c1e1100 */
.L_x_235:
[----:B------:R-:W-:Y:S05]  /*aa20*/  BSYNC B1 ;  /* 0x0000000000017941 */ /* 0x000fea0003800000 */
.L_x_234:
[----:B------:R-:W2:Y:S01]  /*aa30*/  LDL.LU R2, [R1+0x8] ;  /* 0x0000080001027983 */ /* 0x000ea20000300800 */
        /* <DEDUP_REMOVED lines=12> */
.L_x_237:
[----:B------:R-:W-:Y:S05]  /*ab00*/  BSYNC B1 ;  /* 0x0000000000017941 */ /* 0x000fea0003800000 */
.L_x_236:
        /* <DEDUP_REMOVED lines=13> */
.L_x_239:
[----:B------:R-:W-:Y:S05]  /*abe0*/  BSYNC B1 ;  /* 0x0000000000017941 */ /* 0x000fea0003800000 */
.L_x_238:
        /* <DEDUP_REMOVED lines=13> */
.L_x_241:
[----:B------:R-:W-:Y:S05]  /*acc0*/  BSYNC B1 ;  /* 0x0000000000017941 */ /* 0x000fea0003800000 */
.L_x_240:
        /* <DEDUP_REMOVED lines=13> */
.L_x_243:
[----:B------:R-:W-:Y:S05]  /*ada0*/  BSYNC B1 ;  /* 0x0000000000017941 */ /* 0x000fea0003800000 */
.L_x_242:
        /* <DEDUP_REMOVED lines=13> */
.L_x_245:
[----:B------:R-:W-:Y:S05]  /*ae80*/  BSYNC B1 ;  /* 0x0000000000017941 */ /* 0x000fea0003800000 */
.L_x_244:
        /* <DEDUP_REMOVED lines=13> */
.L_x_247:
[----:B------:R-:W-:Y:S05]  /*af60*/  BSYNC B1 ;  /* 0x0000000000017941 */ /* 0x000fea0003800000 */
.L_x_246:
        /* <DEDUP_REMOVED lines=13> */
.L_x_249:
[----:B------:R-:W-:Y:S05]  /*b040*/  BSYNC B1 ;  /* 0x0000000000017941 */ /* 0x000fea0003800000 */
.L_x_248:
        /* <DEDUP_REMOVED lines=13> */
.L_x_251:
[----:B------:R-:W-:Y:S05]  /*b120*/  BSYNC B1 ;  /* 0x0000000000017941 */ /* 0x000fea0003800000 */
.L_x_250:
        /* <DEDUP_REMOVED lines=13> */
.L_x_253:
[----:B------:R-:W-:Y:S05]  /*b200*/  BSYNC B1 ;  /* 0x0000000000017941 */ /* 0x000fea0003800000 */
.L_x_252:
        /* <DEDUP_REMOVED lines=13> */
.L_x_255:
[----:B------:R-:W-:Y:S05]  /*b2e0*/  BSYNC B1 ;  /* 0x0000000000017941 */ /* 0x000fea0003800000 */
.L_x_254:
        /* <DEDUP_REMOVED lines=13> */
.L_x_257:
[----:B------:R-:W-:Y:S05]  /*b3c0*/  BSYNC B1 ;  /* 0x0000000000017941 */ /* 0x000fea0003800000 */
.L_x_256:
        /* <DEDUP_REMOVED lines=13> */
.L_x_259:
[----:B------:R-:W-:Y:S05]  /*b4a0*/  BSYNC B1 ;  /* 0x0000000000017941 */ /* 0x000fea0003800000 */
.L_x_258:
        /* <DEDUP_REMOVED lines=13> */
.L_x_261:
[----:B------:R-:W-:Y:S05]  /*b580*/  BSYNC B1 ;  /* 0x0000000000017941 */ /* 0x000fea0003800000 */
.L_x_260:
        /* <DEDUP_REMOVED lines=13> */
.L_x_263:
[----:B------:R-:W-:Y:S05]  /*b660*/  BSYNC B1 ;  /* 0x0000000000017941 */ /* 0x000fea0003800000 */
.L_x_262:
        /* <DEDUP_REMOVED lines=13> */
.L_x_265:
[----:B------:R-:W-:Y:S05]  /*b740*/  BSYNC B1 ;  /* 0x0000000000017941 */ /* 0x000fea0003800000 */
.L_x_264:
        /* <DEDUP_REMOVED lines=13> */
.L_x_267:
[----:B------:R-:W-:Y:S05]  /*b820*/  BSYNC B1 ;  /* 0x0000000000017941 */ /* 0x000fea0003800000 */
.L_x_266:
        /* <DEDUP_REMOVED lines=13> */
.L_x_269:
[----:B------:R-:W-:Y:S05]  /*b900*/  BSYNC B1 ;  /* 0x0000000000017941 */ /* 0x000fea0003800000 */
.L_x_268:
        /* <DEDUP_REMOVED lines=13> */
.L_x_271:
[----:B------:R-:W-:Y:S05]  /*b9e0*/  BSYNC B1 ;  /* 0x0000000000017941 */ /* 0x000fea0003800000 */
.L_x_270:
        /* <DEDUP_REMOVED lines=13> */
.L_x_273:
[----:B------:R-:W-:Y:S05]  /*bac0*/  BSYNC B1 ;  /* 0x0000000000017941 */ /* 0x000fea0003800000 */
.L_x_272:
        /* <DEDUP_REMOVED lines=13> */
.L_x_275:
[----:B------:R-:W-:Y:S05]  /*bba0*/  BSYNC B1 ;  /* 0x0000000000017941 */ /* 0x000fea0003800000 */
.L_x_274:
        /* <DEDUP_REMOVED lines=13> */
.L_x_277:
[----:B------:R-:W-:Y:S05]  /*bc80*/  BSYNC B1 ;  /* 0x0000000000017941 */ /* 0x000fea0003800000 */
.L_x_276:
        /* <DEDUP_REMOVED lines=13> */
.L_x_279:
[----:B------:R-:W-:Y:S05]  /*bd60*/  BSYNC B1 ;  /* 0x0000000000017941 */ /* 0x000fea0003800000 */
.L_x_278:
        /* <DEDUP_REMOVED lines=13> */
.L_x_281:
[----:B------:R-:W-:Y:S05]  /*be40*/  BSYNC B1 ;  /* 0x0000000000017941 */ /* 0x000fea0003800000 */
.L_x_280:
        /* <DEDUP_REMOVED lines=13> */
.L_x_283:
[----:B------:R-:W-:Y:S05]  /*bf20*/  BSYNC B1 ;  /* 0x0000000000017941 */ /* 0x000fea0003800000 */
.L_x_282:
        /* <DEDUP_REMOVED lines=13> */
.L_x_285:
[----:B------:R-:W-:Y:S05]  /*c000*/  BSYNC B1 ;  /* 0x0000000000017941 */ /* 0x000fea0003800000 */
.L_x_284:
        /* <DEDUP_REMOVED lines=13> */
.L_x_287:
[----:B------:R-:W-:Y:S05]  /*c0e0*/  BSYNC B1 ;  /* 0x0000000000017941 */ /* 0x000fea0003800000 */
.L_x_286:
        /* <DEDUP_REMOVED lines=13> */
.L_x_289:
[----:B------:R-:W-:Y:S05]  /*c1c0*/  BSYNC B1 ;  /* 0x0000000000017941 */ /* 0x000fea0003800000 */
.L_x_288:
[----:B------:R-:W-:Y:S05]  /*c1d0*/  @P1 BRA `(.L_x_290) ;  /* 0x0000002000ac1947 */ /* 0x000fea0003800000 */
[----:B------:R-:W2:Y:S01]  /*c1e0*/  LDL.LU R2, [R1+0x74] ;  /* 0x0000740001027983 */ /* 0x000ea20000300800 */
[----:B-----5:R-:W-:-:S04]  /*c1f0*/  LOP3.LUT R0, R0, 0xff, RZ, 0xc0, !PT ;  /* 0x000000ff00007812 */ /* 0x020fc800078ec0ff */
[----:B------:R-:W-:-:S05]  /*c200*/  F2FP.F16.E4M3.UNPACK_B R0, R0 ;  /* 0x00000000ff00723e */ /* 0x000fca00020006ff */
[----:B------:R-:W-:-:S05]  /*c210*/  HADD2.F32 R0, -RZ, R0.H0_H0 ;  /* 0x20000000ff007230 */ /* 0x000fca0000004100 */
[----:B------:R-:W-:-:S04]  /*c220*/  FMUL R0, R0, UR21 ;  /* 0x0000001500007c20 */ /* 0x000fc80008400000 */
[----:B--2---:R-:W-:-:S05]  /*c230*/  FFMA R0, R2, UR20, R0 ;  /* 0x0000001402007c23 */ /* 0x004fca0008000000 */
[----:B0-----:R-:W-:-:S05]  /*c240*/  F2FP.SATFINITE.E4M3.F32.PACK_AB_MERGE_C R3, RZ, R0, RZ ;  /* 0x00000000ff03723e */ /* 0x001fca00048070ff */
[----:B------:R0:W-:Y:S01]  /*c250*/  STG.E.U8 desc[UR14][R30.64+0x79], R3 ;  /* 0x000079031e007986 */ /* 0x0001e2000c10110e */
[----:B------:R-:W-:Y:S05]  /*c260*/  BRA `(.L_x_290) ;  /* 0x0000002000887947 */ /* 0x000fea0003800000 */
.L_x_33:
[C---:B------:R-:W-:Y:S01]  /*c270*/  ISETP.GE.AND P3, PT, R42.reuse, 0x1, PT ;  /* 0x000000012a00780c */ /* 0x040fe20003f66270 */
[----:B------:R-:W2:Y:S01]  /*c280*/  LDL.LU R227, [R1+0x10] ;  /* 0x0000100001e37983 */ /* 0x000ea20000300800 */
[----:B------:R-:W-:Y:S01]  /*c290*/  ISETP.GE.AND P2, PT, R42, 0x9, PT ;  /* 0x000000092a00780c */ /* 0x000fe20003f46270 */
[----:B------:R-:W-:Y:S01]  /*c2a0*/  FMUL R225, R225, UR20 ;  /* 0x00000014e1e17c20 */ /* 0x000fe20008400000 */
[C---:B------:R-:W-:Y:S01]  /*c2b0*/  ISETP.LT.OR P0, PT, R41.reuse, 0x1, !P3 ;  /* 0x000000012900780c */ /* 0x040fe20005f01670 */
[----:B------:R-:W-:Y:S01]  /*c2c0*/  FMUL R226, R226, UR20 ;  /* 0x00000014e2e27c20 */ /* 0x000fe20008400000 */
[----:B------:R-:W-:Y:S01]  /*c2d0*/  ISETP.LT.OR P1, PT, R41, 0x2, !P3 ;  /* 0x000000022900780c */ /* 0x000fe20005f21670 */
[----:B------:R-:W-:Y:S01]  /*c2e0*/  FMUL R223, R223, UR20 ;  /* 0x00000014dfdf7c20 */ /* 0x000fe20008400000 */
[----:B------:R-:W-:Y:S01]  /*c2f0*/  ISETP.LT.OR P6, PT, R41, 0x2, !P2 ;  /* 0x000000022900780c */ /* 0x000fe200057c1670 */
[----:B------:R-:W-:Y:S01]  /*c300*/  FMUL R224, R224, UR20 ;  /* 0x00000014e0e07c20 */ /* 0x000fe20008400000 */
[----:B------:R-:W-:-:S02]  /*c310*/  F2FP.SATFINITE.E4M3.F32.PACK_AB_MERGE_C R33, RZ, R226, RZ ;  /* 0x000000e2ff21723e */ /* 0x000fc400048070ff */
[----:B------:R-:W-:Y:S01]  /*c320*/  F2FP.SATFINITE.E4M3.F32.PACK_AB_MERGE_C R225, RZ, R225, RZ ;  /* 0x000000e1ffe1723e */ /* 0x000fe200048070ff */
[----:B------:R-:W-:Y:S01]  /*c330*/  FMUL R222, R222, UR20 ;  /* 0x00000014dede7c20 */ /* 0x000fe20008400000 */
[----:B------:R-:W-:Y:S01]  /*c340*/  ISETP.LT.OR P5, PT, R41, 0x1, !P2 ;  /* 0x000000012900780c */ /* 0x000fe200057a1670 */
[----:B------:R-:W-:Y:S01]  /*c350*/  FMUL R221, R221, UR20 ;  /* 0x00000014dddd7c20 */ /* 0x000fe20008400000 */
[----:B------:R-:W-:Y:S01]  /*c360*/  F2FP.SATFINITE.E4M3.F32.PACK_AB_MERGE_C R223, RZ, R223, RZ ;  /* 0x000000dfffdf723e */ /* 0x000fe200048070ff */
[----:B------:R0:W-:Y:S01]  /*c370*/  @!P0 STG.E.U8 desc[UR14][R24.64], R33 ;  /* 0x0000002118008986 */ /* 0x0001e2000c10110e */
[----:B------:R-:W-:-:S03]  /*c380*/  ISETP.LT.OR P0, PT, R41, 0x9, !P3 ;  /* 0x000000092900780c */ /* 0x000fc60005f01670 */
[----:B------:R-:W-:Y:S01]  /*c390*/  @!P1 STG.E.U8 desc[UR14][R24.64+0x1], R225 ;  /* 0x000001e118009986 */ /* 0x000fe2000c10110e */
[----:B------:R-:W-:-:S03]  /*c3a0*/  ISETP.LT.OR P1, PT, R41, 0xa, !P3 ;  /* 0x0000000a2900780c */ /* 0x000fc60005f21670 */
[----:B------:R-:W-:Y:S01]  /*c3b0*/  @!P6 STG.E.U8 desc[UR14][R26.64+0x1], R223 ;  /* 0x000001df1a00e986 */ /* 0x000fe2000c10110e */
[----:B------:R-:W-:Y:S01]  /*c3c0*/  ISETP.LT.OR P6, PT, R41, 0xa, !P2 ;  /* 0x0000000a2900780c */ /* 0x000fe200057c1670 */
[----:B------:R-:W-:Y:S01]  /*c3d0*/  FMUL R219, R219, UR20 ;  /* 0x00000014dbdb7c20 */ /* 0x000fe20008400000 */
[----:B------:R-:W-:Y:S01]  /*c3e0*/  F2FP.SATFINITE.E4M3.F32.PACK_AB_MERGE_C R35, RZ, R224, RZ ;  /* 0x000000e0ff23723e */ /* 0x000fe200048070ff */
[----:B------:R-:W-:Y:S01]  /*c3f0*/  FMUL R220, R220, UR20 ;  /* 0x00000014dcdc7c20 */ /* 0x000fe20008400000 */
[----:B0-----:R-:W-:Y:S01]  /*c400*/  F2FP.SATFINITE.E4M3.F32.PACK_AB_MERGE_C R33, RZ, R222, RZ ;  /* 0x000000deff21723e */ /* 0x001fe200048070ff */
[----:B------:R-:W-:Y:S01]  /*c410*/  FMUL R218, R218, UR20 ;  /* 0x00000014dada7c20 */ /* 0x000fe20008400000 */
[----:B------:R-:W-:Y:S01]  /*c420*/  F2FP.SATFINITE.E4M3.F32.PACK_AB_MERGE_C R221, RZ, R221, RZ ;  /* 0x000000ddffdd723e */ /* 0x000fe200048070ff */
[----:B------:R0:W-:Y:S01]  /*c430*/  @!P5 STG.E.U8 desc[UR14][R26.64], R35 ;  /* 0x000000231a00d986 */ /* 0x0001e2000c10110e */
[C---:B------:R-:W-:Y:S02]  /*c440*/  ISETP.LT.OR P5, PT, R41.reuse, 0x9, !P2 ;  /* 0x000000092900780c */ /* 0x040fe400057a1670 */
        /* <DEDUP_REMOVED lines=8> */
[----:B0-----:R-:W-:Y:S01]  /*c4d0*/  F2FP.SATFINITE.E4M3.F32.PACK_AB_MERGE_C R35, RZ, R220, RZ ;  /* 0x000000dcff23723e */ /* 0x001fe200048070ff */
[----:B------:R-:W-:Y:S01]  /*c4e0*/  FMUL R215, R215, UR20 ;  /* 0x00000014d7d77c20 */ /* 0x000fe20008400000 */
[----:B------:R-:W4:Y:S01]  /*c4f0*/  LDL.LU R226, [R1+0xc] ;  /* 0x00000c0001e27983 */ /* 0x000f220000300800 */
[----:B---3--:R-:W-:Y:S02]  /*c500*/  F2FP.SATFINITE.E4M3.F32.PACK_AB_MERGE_C R33, RZ, R218, RZ ;  /* 0x000000daff21723e */ /* 0x008fe400048070ff */
[----:B------:R-:W-:Y:S01]  /*c510*/  F2FP.SATFINITE.E4M3.F32.PACK_AB_MERGE_C R217, RZ, R217, RZ ;  /* 0x000000d9ffd9723e */ /* 0x000fe200048070ff */
[----:B------:R0:W-:Y:S01]  /*c520*/  @!P5 STG.E.U8 desc[UR14][R26.64+0x8], R35 ;  /* 0x000008231a00d986 */ /* 0x0001e2000c10110e */
[----:B------:R-:W-:-:S02]  /*c530*/  ISETP.LT.OR P5, PT, R41, 0x11, !P2 ;  /* 0x000000112900780c */ /* 0x000fc400057a1670 */
[----:B------:R-:W-:Y:S01]  /*c540*/  F2FP.SATFINITE.E4M3.F32.PACK_AB_MERGE_C R215, RZ, R215, RZ ;  /* 0x000000d7ffd7723e */ /* 0x000fe200048070ff */
[----:B------:R-:W3:Y:S01]  /*c550*/  LDL.LU R224, [R1+0x8] ;  /* 0x0000080001e07983 */ /* 0x000ee20000300800 */
[----:B------:R-:W-:-:S03]  /*c560*/  FMUL R216, R216, UR20 ;  /* 0x00000014d8d87c20 */ /* 0x000fc60008400000 */
[----:B------:R-:W4:Y:S04]  /*c570*/  LDL.LU R225, [R1+0x4] ;  /* 0x0000040001e17983 */ /* 0x000f280000300800 */
[----:B------:R-:W3:Y:S01]  /*c580*/  LDL.LU R223, [R1] ;  /* 0x0000000001df7983 */ /* 0x000ee20000300800 */
[----:B0-----:R-:W-:Y:S01]  /*c590*/  F2FP.SATFINITE.E4M3.F32.PACK_AB_MERGE_C R35, RZ, R216, RZ ;  /* 0x000000d8ff23723e */ /* 0x001fe200048070ff */
[----:B------:R-:W-:Y:S01]  /*c5a0*/  FMUL R214, R214, UR20 ;  /* 0x00000014d6d67c20 */ /* 0x000fe20008400000 */
[----:B------:R-:W-:Y:S01]  /*c5b0*/  FMUL R213, R213, UR20 ;  /* 0x00000014d5d57c20 */ /* 0x000fe20008400000 */
[----:B------:R0:W-:Y:S01]  /*c5c0*/  @!P0 STG.E.U8 desc[UR14][R24.64+0x10], R33 ;  /* 0x0000102118008986 */ /* 0x0001e2000c10110e */
[----:B------:R-:W-:Y:S01]  /*c5d0*/  ISETP.LT.OR P0, PT, R41, 0x19, !P3 ;  /* 0x000000192900780c */ /* 0x000fe20005f01670 */
[----:B------:R-:W-:Y:S01]  /*c5e0*/  FMUL R211, R211, UR20 ;  /* 0x00000014d3d37c20 */ /* 0x000fe20008400000 */
[----:B------:R-:W-:Y:S01]  /*c5f0*/  FMUL R212, R212, UR20 ;  /* 0x00000014d4d47c20 */ /* 0x000fe20008400000 */
[----:B------:R-:W-:Y:S01]  /*c600*/  @!P1 STG.E.U8 desc[UR14][R24.64+0x11], R217 ;  /* 0x000011d918009986 */ /* 0x000fe2000c10110e */
[C---:B------:R-:W-:Y:S01]  /*c610*/  ISETP.LT.OR P1, PT, R41.reuse, 0x1a, !P3 ;  /* 0x0000001a2900780c */ /* 0x040fe20005f21670 */
[----:B------:R-:W-:Y:S01]  /*c620*/  FMUL R210, R210, UR20 ;  /* 0x00000014d2d27c20 */ /* 0x000fe20008400000 */
[----:B------:R-:W-:Y:S01]  /*c630*/  F2FP.SATFINITE.E4M3.F32.PACK_AB_MERGE_C R213, RZ, R213, RZ ;  /* 0x000000d5ffd5723e */ /* 0x000fe200048070ff */
[----:B------:R-:W-:Y:S01]  /*c640*/  @!P6 STG.E.U8 desc[UR14][R26.64+0x11], R215 ;  /* 0x000011d71a00e986 */ /* 0x000fe2000c10110e */
[----:B------:R-:W-:Y:S01]  /*c650*/  ISETP.LT.OR P6, PT, R41, 0x1a, !P2 ;  /* 0x0000001a2900780c */ /* 0x000fe200057c1670 */
[----:B------:R-:W-:Y:S01]  /*c660*/  FMUL R209, R209, UR20 ;  /* 0x00000014d1d17c20 */ /* 0x000fe20008400000 */
[----:B------:R-:W-:Y:S01]  /*c670*/  F2FP.SATFINITE.E4M3.F32.PACK_AB_MERGE_C R211, RZ, R211, RZ ;  /* 0x000000d3ffd3723e */ /* 0x000fe200048070ff */
[----:B------:R1:W-:Y:S01]  /*c680*/  @!P5 STG.E.U8 desc[UR14][R26.64+0x10], R35 ;  /* 0x000010231a00d986 */ /* 0x0003e2000c10110e */
[----:B0-----:R-:W-:Y:S01]  /*c690*/  F2FP.SATFINITE.E4M3.F32.PACK_AB_MERGE_C R33, RZ, R214, RZ ;  /* 0x000000d6ff21723e */ /* 0x001fe200048070ff */
[----:B------:R-:W-:Y:S01]  /*c6a0*/  FMUL R207, R207, UR20 ;  /* 0x00000014cfcf7c20 */ /* 0x000fe20008400000 */
[C---:B------:R-:W-:Y:S01]  /*c6b0*/  ISETP.LT.OR P5, PT, R41.reuse, 0x19, !P2 ;  /* 0x000000192900780c */ /* 0x040fe200057a1670 */
[----:B------:R-:W-:Y:S01]  /*c6c0*/  FMUL R208, R208, UR20 ;  /* 0x00000014d0d07c20 */ /* 0x000fe20008400000 */
[----:B------:R-:W-:Y:S01]  /*c6d0*/  F2FP.SATFINITE.E4M3.F32.PACK_AB_MERGE_C R209, RZ, R209, RZ ;  /* 0x000000d1ffd1723e */ /* 0x000fe200048070ff */
[----:B------:R0:W-:Y:S01]  /*c6e0*/  @!P0 STG.E.U8 desc[UR14][R24.64+0x18], R33 ;  /* 0x0000182118008986 */ /* 0x0001e2000c10110e */
[C---:B------:R-:W-:Y:S01]  /*c6f0*/  ISETP.LT.OR P0, PT, R41.reuse, 0x21, !P3 ;  /* 0x000000212900780c */ /* 0x040fe20005f01670 */
[----:B------:R-:W-:Y:S01]  /*c700*/  FMUL R206, R206, UR20 ;  /* 0x00000014cece7c20 */ /* 0x000fe20008400000 */
[----:B------:R-:W-:Y:S01]  /*c710*/  F2FP.SATFINITE.E4M3.F32.PACK_AB_MERGE_C R207, RZ, R207, RZ ;  /* 0x000000cfffcf723e */ /* 0x000fe200048070ff */
[----:B------:R-:W-:Y:S01]  /*c720*/  @!P1 STG.E.U8 desc[UR14][R24.64+0x19], R213 ;  /* 0x000019d518009986 */ /* 0x000fe2000c10110e */
[----:B------:R-:W-:Y:S01]  /*c730*/  ISETP.LT.OR P1, PT, R41, 0x22, !P3 ;  /* 0x000000222900780c */ /* 0x000fe20005f21670 */
[----:B------:R-:W-:Y:S01]  /*c740*/  FMUL R205, R205, UR20 ;  /* 0x00000014cdcd7c20 */ /* 0x000fe20008400000 */
[----:B-1----:R-:W-:Y:S01]  /*c750*/  F2FP.SATFINITE.E4M3.F32.PACK_AB_MERGE_C R35, RZ, R212, RZ ;  /* 0x000000d4ff23723e */ /* 0x002fe200048070ff */
        /* <DEDUP_REMOVED lines=11> */
[----:B------:R-:W-:Y:S01]  /*c810*/  ISETP.LT.OR P0, PT, R41, 0x29, !P3 ;  /* 0x000000292900780c */ /* 0x000fe20005f01670 */
[----:B------:R-:W-:Y:S01]  /*c820*/  FMUL R201, R201, UR20 ;  /* 0x00000014c9c97c20 */ /* 0x000fe20008400000 */
[----:B------:R-:W-:Y:S01]  /*c830*/  FMUL R199, R199, UR20 ;  /* 0x00000014c7c77c20 */ /* 0x000fe20008400000 */
[----:B------:R-:W-:Y:S01]  /*c840*/  @!P1 STG.E.U8 desc[UR14][R24.64+0x21], R209 ;  /* 0x000021d118009986 */ /* 0x000fe2000c10110e */
[C---:B------:R-:W-:Y:S01]  /*c850*/  ISETP.LT.OR P1, PT, R41.reuse, 0x2a, !P3 ;  /* 0x0000002a2900780c */ /* 0x040fe20005f21670 */
        /* <DEDUP_REMOVED lines=9> */
[----:B------:R-:W-:Y:S01]  /*c8f0*/  ISETP.LT.OR P5, PT, R41, 0x29, !P2 ;  /* 0x000000292900780c */ /* 0x000fe200057a1670 */
[----:B------:R-:W-:Y:S01]  /*c900*/  FMUL R195, R195, UR20 ;  /* 0x00000014c3c37c20 */ /* 0x000fe20008400000 */
[----:B------:R-:W-:Y:S01]  /*c910*/  F2FP.SATFINITE.E4M3.F32.PACK_AB_MERGE_C R199, RZ, R199, RZ ;  /* 0x000000c7ffc7723e */ /* 0x000fe200048070ff */
[----:B------:R0:W-:Y:S01]  /*c920*/  @!P0 STG.E.U8 desc[UR14][R24.64+0x28], R33 ;  /* 0x0000282118008986 */ /* 0x0001e2000c10110e */
[C---:B------:R-:W-:Y:S01]  /*c930*/  ISETP.LT.OR P0, PT, R41.reuse, 0x31, !P3 ;  /* 0x000000312900780c */ /* 0x040fe20005f01670 */
[----:B------:R-:W-:Y:S01]  /*c940*/  FMUL R196, R196, UR20 ;  /* 0x00000014c4c47c20 */ /* 0x000fe20008400000 */
[----:B------:R-:W-:Y:S01]  /*c950*/  F2FP.SATFINITE.E4M3.F32.PACK_AB_MERGE_C R197, RZ, R197, RZ ;  /* 0x000000c5ffc5723e */ /* 0x000fe200048070ff */
        /* <DEDUP_REMOVED lines=59> */
[C---:B------:R-:W-:Y:S01]  /*cd10*/  ISETP.LT.OR P6, PT, R41.reuse, 0x4a, !P2 ;  /* 0x0000004a2900780c */ /* 0x040fe200057c1670 */
        /* <DEDUP_REMOVED lines=57> */
[----:B------:R-:W-:Y:S01]  /*d0b0*/  ISETP.LT.OR P5, PT, R41, 0x61, !P3 ;  /* 0x000000612900780c */ /* 0x000fe20005fa1670 */
[----:B------:R-:W-:Y:S01]  /*d0c0*/  FMUL R161, R161, UR20 ;  /* 0x00000014a1a17c20 */ /* 0x000fe20008400000 */
[----:B0-----:R-:W-:Y:S01]  /*d0d0*/  F2FP.SATFINITE.E4M3.F32.PACK_AB_MERGE_C R33, RZ, R178, RZ ;  /* 0x000000b2ff21723e */ /* 0x001fe200048070ff */
[----:B------:R-:W-:Y:S01]  /*d0e0*/  FMUL R160, R160, UR20 ;  /* 0x00000014a0a07c20 */ /* 0x000fe20008400000 */
[----:B------:R-:W-:Y:S01]  /*d0f0*/  FMUL R159, R159, UR20 ;  /* 0x000000149f9f7c20 */ /* 0x000fe20008400000 */
[----:B------:R-:W-:Y:S01]  /*d100*/  FMUL R157, R157, UR20 ;  /* 0x000000149d9d7c20 */ /* 0x000fe20008400000 */
[----:B------:R-:W-:Y:S01]  /*d110*/  F2FP.SATFINITE.E4M3.F32.PACK_AB_MERGE_C R161, RZ, R161, RZ ;  /* 0x000000a1ffa1723e */ /* 0x000fe200048070ff */
[----:B------:R-:W-:Y:S01]  /*d120*/  FMUL R158, R158, UR20 ;  /* 0x000000149e9e7c20 */ /* 0x000fe20008400000 */
[----:B------:R-:W-:Y:S01]  /*d130*/  FMUL R156, R156, UR20 ;  /* 0x000000149c9c7c20 */ /* 0x000fe20008400000 */
[----:B------:R-:W-:Y:S01]  /*d140*/  @!P6 STG.E.U8 desc[UR14][R24.64+0x61], R177 ;  /* 0x000061b11800e986 */ /* 0x000fe2000c10110e */
[----:B------:R-:W-:Y:S01]  /*d150*/  ISETP.LT.OR P6, PT, R41, 0x69, !P3 ;  /* 0x000000692900780c */ /* 0x000fe20005fc1670 */
[----:B------:R-:W-:Y:S01]  /*d160*/  FMUL R155, R155, UR20 ;  /* 0x000000149b9b7c20 */ /* 0x000fe20008400000 */
[----:B-1----:R-:W-:Y:S01]  /*d170*/  F2FP.SATFINITE.E4M3.F32.PACK_AB_MERGE_C R35, RZ, R176, RZ ;  /* 0x000000b0ff23723e */ /* 0x002fe200048070ff */
[----:B------:R0:W-:Y:S01]  /*d180*/  @!P5 STG.E.U8 desc[UR14][R24.64+0x60], R33 ;  /* 0x000060211800d986 */ /* 0x0001e2000c10110e */
        /* <DEDUP_REMOVED lines=16> */
[----:B-1----:R-:W-:Y:S01]  /*d290*/  F2FP.SATFINITE.E4M3.F32.PACK_AB_MERGE_C R35, RZ, R170, RZ ;  /* 0x000000aaff23723e */ /* 0x002fe200048070ff */
[----:B------:R-:W-:Y:S01]  /*d2a0*/  @!P0 STG.E.U8 desc[UR14][R24.64+0x69], R173 ;  /* 0x000069ad18008986 */ /* 0x000fe2000c10110e */
        /* <DEDUP_REMOVED lines=12> */
[----:B------:R-:W-:Y:S01]  /*d370*/  ISETP.LT.OR P6, PT, R41, 0x79, !P3 ;  /* 0x000000792900780c */ /* 0x000fe20005fc1670 */
[----:B------:R-:W-:Y:S01]  /*d380*/  FMUL R17, R17, UR20 ;  /* 0x0000001411117c20 */ /* 0x000fe20008400000 */
[----:B------:R-:W-:Y:S01]  /*d390*/  ISETP.LT.OR P3, PT, R41, 0x7a, !P3 ;  /* 0x0000007a2900780c */ /* 0x000fe20005f61670 */
[----:B------:R-:W-:Y:S01]  /*d3a0*/  @!P0 STG.E.U8 desc[UR14][R24.64+0x71], R169 ;  /* 0x000071a918008986 */ /* 0x000fe2000c10110e */
[----:B0-----:R-:W-:Y:S01]  /*d3b0*/  F2FP.SATFINITE.E4M3.F32.PACK_AB_MERGE_C R33, RZ, R168, RZ ;  /* 0x000000a8ff21723e */ /* 0x001fe200048070ff */
[----:B------:R-:W-:Y:S01]  /*d3c0*/  FMUL R18, R18, UR20 ;  /* 0x0000001412127c20 */ /* 0x000fe20008400000 */
[----:B------:R-:W-:Y:S01]  /*d3d0*/  ISETP.GE.AND P0, PT, R42, 0x89, PT ;  /* 0x000000892a00780c */ /* 0x000fe20003f06270 */
[----:B------:R-:W-:Y:S01]  /*d3e0*/  FMUL R16, R16, UR20 ;  /* 0x0000001410107c20 */ /* 0x000fe20008400000 */
[----:B------:R-:W-:Y:S01]  /*d3f0*/  F2FP.SATFINITE.E4M3.F32.PACK_AB_MERGE_C R21, RZ, R21, RZ ;  /* 0x00000015ff15723e */ /* 0x000fe200048070ff */
[----:B------:R0:W-:Y:S01]  /*d400*/  @!P1 STG.E.U8 desc[UR14][R26.64+0x70], R33 ;  /* 0x000070211a009986 */ /* 0x0001e2000c10110e */
[----:B------:R-:W-:Y:S01]  /*d410*/  ISETP.GE.AND P1, PT, R42, 0x81, PT ;  /* 0x000000812a00780c */ /* 0x000fe20003f26270 */
[----:B------:R-:W-:Y:S01]  /*d420*/  FMUL R15, R15, UR20 ;  /* 0x000000140f0f7c20 */ /* 0x000fe20008400000 */
[----:B-1----:R-:W-:Y:S01]  /*d430*/  F2FP.SATFINITE.E4M3.F32.PACK_AB_MERGE_C R35, RZ, R166, RZ ;  /* 0x000000a6ff23723e */ /* 0x002fe200048070ff */
[----:B------:R-:W-:Y:S01]  /*d440*/  @!P5 STG.E.U8 desc[UR14][R26.64+0x71], R167 ;  /* 0x000071a71a00d986 */ /* 0x000fe2000c10110e */
[----:B------:R-:W-:Y:S01]  /*d450*/  ISETP.LT.OR P5, PT, R41, 0x79, !P2 ;  /* 0x000000792900780c */ /* 0x000fe200057a1670 */
[----:B------:R-:W-:Y:S01]  /*d460*/  FMUL R13, R13, UR20 ;  /* 0x000000140d0d7c20 */ /* 0x000fe20008400000 */
[C---:B------:R-:W-:Y:S01]  /*d470*/  ISETP.LT.OR P2, PT, R41.reuse, 0x7a, !P2 ;  /* 0x0000007a2900780c */ /* 0x040fe20005741670 */
        /* <DEDUP_REMOVED lines=9> */
[----:B------:R-:W-:Y:S01]  /*d510*/  F2FP.SATFINITE.E4M3.F32.PACK_AB_MERGE_C R17, RZ, R17, RZ ;  /* 0x00000011ff11723e */ /* 0x000fe200048070ff */
[----:B------:R-:W-:Y:S01]  /*d520*/  @!P5 STG.E.U8 desc[UR14][R26.64+0x78], R37 ;  /* 0x000078251a00d986 */ /* 0x000fe2000c10110e */
[----:B------:R-:W-:Y:S01]  /*d530*/  ISETP.LT.OR P5, PT, R41, 0x1, !P0 ;  /* 0x000000012900780c */ /* 0x000fe200047a1670 */
[----:B------:R-:W-:Y:S01]  /*d540*/  FMUL R9, R9, UR20 ;  /* 0x0000001409097c20 */ /* 0x000fe20008400000 */
[----:B------:R-:W-:Y:S01]  /*d550*/  F2FP.SATFINITE.E4M3.F32.PACK_AB_MERGE_C R15, RZ, R15, RZ ;  /* 0x0000000fff0f723e */ /* 0x000fe200048070ff */
[----:B------:R0:W-:Y:S01]  /*d560*/  @!P2 STG.E.U8 desc[UR14][R26.64+0x79], R163 ;  /* 0x000079a31a00a986 */ /* 0x0001e2000c10110e */
[C---:B------:R-:W-:Y:S01]  /*d570*/  ISETP.LT.OR P2, PT, R41.reuse, 0xa, !P1 ;  /* 0x0000000a2900780c */ /* 0x040fe20004f41670 */
        /* <DEDUP_REMOVED lines=9> */
[----:B------:R-:W-:Y:S01]  /*d610*/  F2FP.SATFINITE.E4M3.F32.PACK_AB_MERGE_C R11, RZ, R11, RZ ;  /* 0x0000000bff0b723e */ /* 0x000fe200048070ff */
[----:B------:R2:W-:Y:S01]  /*d620*/  @!P5 STG.E.U8 desc[UR14][R30.64], R33 ;  /* 0x000000211e00d986 */ /* 0x0005e2000c10110e */
[----:B------:R-:W-:Y:S01]  /*d630*/  ISETP.LT.OR P5, PT, R41, 0x9, !P0 ;  /* 0x000000092900780c */ /* 0x000fe200047a1670 */
[----:B------:R-:W-:Y:S01]  /*d640*/  FMUL R5, R5, UR20 ;  /* 0x0000001405057c20 */ /* 0x000fe20008400000 */
[----:B0-----:R-:W-:Y:S01]  /*d650*/  F2FP.SATFINITE.E4M3.F32.PACK_AB_MERGE_C R27, RZ, R156, RZ ;  /* 0x0000009cff1b723e */ /* 0x001fe200048070ff */
[----:B-----5:R-:W-:Y:S01]  /*d660*/  FMUL R0, R0, UR20 ;  /* 0x0000001400007c20 */ /* 0x020fe20008400000 */
[----:B------:R-:W-:Y:S01]  /*d670*/  F2FP.SATFINITE.E4M3.F32.PACK_AB_MERGE_C R9, RZ, R9, RZ ;  /* 0x00000009ff09723e */ /* 0x000fe200048070ff */
[----:B------:R-:W-:Y:S01]  /*d680*/  FMUL R6, R6, UR20 ;  /* 0x0000001406067c20 */ /* 0x000fe20008400000 */
[----:B------:R-:W-:Y:S01]  /*d690*/  F2FP.SATFINITE.E4M3.F32.PACK_AB_MERGE_C R7, RZ, R7, RZ ;  /* 0x00000007ff07723e */ /* 0x000fe200048070ff */
[----:B------:R-:W4:Y:S01]  /*d6a0*/  LDL.LU R221, [R1+0x14] ;  /* 0x0000140001dd7983 */ /* 0x000f220000300800 */
[----:B-1----:R-:W-:Y:S01]  /*d6b0*/  F2FP.SATFINITE.E4M3.F32.PACK_AB_MERGE_C R25, RZ, R158, RZ ;  /* 0x0000009eff19723e */ /* 0x002fe200048070ff */
[----:B------:R-:W-:Y:S01]  /*d6c0*/  FMUL R2, R2, UR20 ;  /* 0x0000001402027c20 */ /* 0x000fe20008400000 */
[----:B------:R-:W-:Y:S01]  /*d6d0*/  F2FP.SATFINITE.E4M3.F32.PACK_AB_MERGE_C R5, RZ, R5, RZ ;  /* 0x00000005ff05723e */ /* 0x000fe200048070ff */
[----:B------:R-:W-:Y:S01]  /*d6e0*/  @!P6 STG.E.U8 desc[UR14][R30.64+0x1], R159 ;  /* 0x0000019f1e00e986 */ /* 0x000fe2000c10110e */
[----:B------:R-:W-:Y:S01]  /*d6f0*/  ISETP.LT.OR P6, PT, R41, 0xa, !P0 ;  /* 0x0000000a2900780c */ /* 0x000fe200047c1670 */
[----:B------:R-:W-:Y:S01]  /*d700*/  FMUL R3, R3, UR20 ;  /* 0x0000001403037c20 */ /* 0x000fe20008400000 */
[----:B--2---:R-:W-:Y:S01]  /*d710*/  F2FP.SATFINITE.E4M3.F32.PACK_AB_MERGE_C R33, RZ, R152, RZ ;  /* 0x00000098ff21723e */ /* 0x004fe200048070ff */
[----:B------:R-:W-:Y:S01]  /*d720*/  @!P2 STG.E.U8 desc[UR14][R28.64+0x9], R157 ;  /* 0x0000099d1c00a986 */ /* 0x000fe2000c10110e */
[----:B------:R-:W-:Y:S01]  /*d730*/  ISETP.LT.OR P2, PT, R41, 0x12, !P1 ;  /* 0x000000122900780c */ /* 0x000fe20004f41670 */
[----:B------:R-:W-:-:S02]  /*d740*/  FMUL R4, R4, UR20 ;  /* 0x0000001404047c20 */ /* 0x000fc40008400000 */
[----:B------:R0:W-:Y:S01]  /*d750*/  @!P3 STG.E.U8 desc[UR14][R28.64+0x8], R25 ;  /* 0x000008191c00b986 */ /* 0x0001e2000c10110e */
[----:B------:R-:W-:-:S03]  /*d760*/  ISETP.LT.OR P3, PT, R41, 0x11, !P1 ;  /* 0x000000112900780c */ /* 0x000fc60004f61670 */
[----:B------:R1:W-:Y:S01]  /*d770*/  @!P5 STG.E.U8 desc[UR14][R30.64+0x8], R27 ;  /* 0x0000081b1e00d986 */ /* 0x0003e2000c10110e */
[----:B------:R-:W-:-:S03]  /*d780*/  ISETP.LT.OR P5, PT, R41, 0x11, !P0 ;  /* 0x000000112900780c */ /* 0x000fc600047a1670 */
[----:B------:R-:W-:Y:S01]  /*d790*/  @!P6 STG.E.U8 desc[UR14][R30.64+0x9], R155 ;  /* 0x0000099b1e00e986 */ /* 0x000fe2000c10110e */
[----:B------:R-:W-:-:S03]  /*d7a0*/  ISETP.LT.OR P6, PT, R41, 0x12, !P0 ;  /* 0x000000122900780c */ /* 0x000fc600047c1670 */
[----:B------:R-:W-:Y:S01]  /*d7b0*/  @!P2 STG.E.U8 desc[UR14][R28.64+0x11], R153 ;  /* 0x000011991c00a986 */ /* 0x000fe2000c10110e */
[----:B------:R-:W-:Y:S02]  /*d7c0*/  ISETP.LT.OR P2, PT, R41, 0x1a, !P1 ;  /* 0x0000001a2900780c */ /* 0x000fe40004f41670 */
[----:B0-----:R-:W-:Y:S01]  /*d7d0*/  F2FP.SATFINITE.E4M3.F32.PACK_AB_MERGE_C R25, RZ, R154, RZ ;  /* 0x0000009aff19723e */ /* 0x001fe200048070ff */
[----:B------:R-:W2:Y:S01]  /*d7e0*/  LDL.LU R220, [R1+0x18] ;  /* 0x0000180001dc7983 */ /* 0x000ea20000300800 */
[----:B-1----:R-:W-:-:S03]  /*d7f0*/  F2FP.SATFINITE.E4M3.F32.PACK_AB_MERGE_C R27, RZ, R20, RZ ;  /* 0x00000014ff1b723e */ /* 0x002fc600048070ff */
[----:B------:R0:W-:Y:S01]  /*d800*/  @!P3 STG.E.U8 desc[UR14][R28.64+0x10], R25 ;  /* 0x000010191c00b986 */ /* 0x0001e2000c10110e */
[----:B------:R-:W-:-:S03]  /*d810*/  ISETP.LT.OR P3, PT, R41, 0x19, !P1 ;  /* 0x000000192900780c */ /* 0x000fc60004f61670 */
[----:B------:R-:W-:Y:S01]  /*d820*/  @!P5 STG.E.U8 desc[UR14][R30.64+0x10], R33 ;  /* 0x000010211e00d986 */ /* 0x000fe2000c10110e */
[----:B------:R-:W-:-:S03]  /*d830*/  ISETP.LT.OR P5, PT, R41, 0x19, !P0 ;  /* 0x000000192900780c */ /* 0x000fc600047a1670 */
[----:B------:R1:W-:Y:S01]  /*d840*/  @!P6 STG.E.U8 desc[UR14][R30.64+0x11], R23 ;  /* 0x000011171e00e986 */ /* 0x0003e2000c10110e */
[----:B------:R-:W-:-:S03]  /*d850*/  ISETP.LT.OR P6, PT, R41, 0x1a, !P0 ;  /* 0x0000001a2900780c */ /* 0x000fc600047c1670 */
[----:B------:R3:W-:Y:S01]  /*d860*/  @!P2 STG.E.U8 desc[UR14][R28.64+0x19], R21 ;  /* 0x000019151c00a986 */ /* 0x0007e2000c10110e */
[C---:B------:R-:W-:Y:S02]  /*d870*/  ISETP.LT.OR P2, PT, R41.reuse, 0x22, !P1 ;  /* 0x000000222900780c */ /* 0x040fe40004f41670 */
[----:B0-----:R-:W-:Y:S01]  /*d880*/  F2FP.SATFINITE.E4M3.F32.PACK_AB_MERGE_C R25, RZ, R22, RZ ;  /* 0x00000016ff19723e */ /* 0x001fe200048070ff */
[----:B------:R-:W2:Y:S04]  /*d890*/  LDL.LU R222, [R1+0x1c] ;  /* 0x00001c0001de7983 */ /* 0x000ea80000300800 */
[----:B------:R-:W-:Y:S01]  /*d8a0*/  @!P3 STG.E.U8 desc[UR14][R28.64+0x18], R25 ;  /* 0x000018191c00b986 */ /* 0x000fe2000c10110e */
[C---:B------:R-:W-:Y:S02]  /*d8b0*/  ISETP.LT.OR P3, PT, R41.reuse, 0x21, !P1 ;  /* 0x000000212900780c */ /* 0x040fe40004f61670 */
[----:B-1----:R-:W-:Y:S01]  /*d8c0*/  F2FP.SATFINITE.E4M3.F32.PACK_AB_MERGE_C R23, RZ, R18, RZ ;  /* 0x00000012ff17723e */ /* 0x002fe200048070ff */
[----:B------:R-:W-:Y:S01]  /*d8d0*/  @!P5 STG.E.U8 desc[UR14][R30.64+0x18], R27 ;  /* 0x0000181b1e00d986 */ /* 0x000fe2000c10110e */
[----:B------:R-:W-:-:S02]  /*d8e0*/  ISETP.LT.OR P5, PT, R41, 0x21, !P0 ;  /* 0x000000212900780c */ /* 0x000fc400047a1670 */
[----:B---3--:R-:W-:Y:S01]  /*d8f0*/  F2FP.SATFINITE.E4M3.F32.PACK_AB_MERGE_C R21, RZ, R16, RZ ;  /* 0x00000010ff15723e */ /* 0x008fe200048070ff */
[----:B------:R0:W-:Y:S01]  /*d900*/  @!P6 STG.E.U8 desc[UR14][R30.64+0x19], R19 ;  /* 0x000019131e00e986 */ /* 0x0001e2000c10110e */
[----:B------:R-:W-:-:S03]  /*d910*/  ISETP.LT.OR P6, PT, R41, 0x22, !P0 ;  /* 0x000000222900780c */ /* 0x000fc600047c1670 */
[----:B------:R1:W-:Y:S01]  /*d920*/  @!P2 STG.E.U8 desc[UR14][R28.64+0x21], R17 ;  /* 0x000021111c00a986 */ /* 0x0003e2000c10110e */
[----:B------:R-:W-:-:S03]  /*d930*/  ISETP.LT.OR P2, PT, R41, 0x2a, !P1 ;  /* 0x0000002a2900780c */ /* 0x000fc60004f41670 */
[----:B------:R-:W-:Y:S01]  /*d940*/  @!P3 STG.E.U8 desc[UR14][R28.64+0x20], R23 ;  /* 0x000020171c00b986 */ /* 0x000fe2000c10110e */
[----:B------:R-:W-:-:S03]  /*d950*/  ISETP.LT.OR P3, PT, R41, 0x29, !P1 ;  /* 0x000000292900780c */ /* 0x000fc60004f61670 */
[----:B------:R-:W-:Y:S01]  /*d960*/  @!P5 STG.E.U8 desc[UR14][R30.64+0x20], R21 ;  /* 0x000020151e00d986 */ /* 0x000fe2000c10110e */
[C---:B------:R-:W-:Y:S02]  /*d970*/  ISETP.LT.OR P5, PT, R41.reuse, 0x29, !P0 ;  /* 0x000000292900780c */ /* 0x040fe400047a1670 */
[----:B0-----:R-:W-:Y:S01]  /*d980*/  F2FP.SATFINITE.E4M3.F32.PACK_AB_MERGE_C R19, RZ, R14, RZ ;  /* 0x0000000eff13723e */ /* 0x001fe200048070ff */
[----:B------:R0:W-:Y:S01]  /*d990*/  @!P6 STG.E.U8 desc[UR14][R30.64+0x21], R15 ;  /* 0x0000210f1e00e986 */ /* 0x0001e2000c10110e */
[C---:B------:R-:W-:Y:S02]  /*d9a0*/  ISETP.LT.OR P6, PT, R41.reuse, 0x2a, !P0 ;  /* 0x0000002a2900780c */ /* 0x040fe400047c1670 */
[----:B-1----:R-:W-:Y:S01]  /*d9b0*/  F2FP.SATFINITE.E4M3.F32.PACK_AB_MERGE_C R17, RZ, R12, RZ ;  /* 0x0000000cff11723e */ /* 0x002fe200048070ff */
        /* <DEDUP_REMOVED lines=15> */
[----:B0-----:R-:W-:Y:S02]  /*dab0*/  F2FP.SATFINITE.E4M3.F32.PACK_AB_MERGE_C R11, RZ, R6, RZ ;  /* 0x00000006ff0b723e */ /* 0x001fe400048070ff */
[C---:B------:R-:W-:Y:S01]  /*dac0*/  ISETP.LT.OR P5, PT, R41.reuse, 0x39, !P0 ;  /* 0x000000392900780c */ /* 0x040fe200047a1670 */
[----:B------:R0:W-:Y:S01]  /*dad0*/  @!P6 STG.E.U8 desc[UR14][R30.64+0x31], R7 ;  /* 0x000031071e00e986 */ /* 0x0001e2000c10110e */
[----:B-1----:R-:W-:Y:S02]  /*dae0*/  F2FP.SATFINITE.E4M3.F32.PACK_AB_MERGE_C R9, RZ, R4, RZ ;  /* 0x00000004ff09723e */ /* 0x002fe400048070ff */
[----:B------:R-:W-:Y:S01]  /*daf0*/  ISETP.LT.OR P6, PT, R41, 0x3a, !P0 ;  /* 0x0000003a2900780c */ /* 0x000fe200047c1670 */
[----:B------:R1:W-:Y:S04]  /*db00*/  @!P2 STG.E.U8 desc[UR14][R28.64+0x39], R5 ;  /* 0x000039051c00a986 */ /* 0x0003e8000c10110e */
[----:B------:R3:W-:Y:S01]  /*db10*/  @!P3 STG.E.U8 desc[UR14][R28.64+0x38], R11 ;  /* 0x0000380b1c00b986 */ /* 0x0007e2000c10110e */
[----:B------:R-:W-:Y:S01]  /*db20*/  FMUL R4, R227, UR20 ;  /* 0x00000014e3047c20 */ /* 0x000fe20008400000 */
[----:B------:R-:W-:-:S02]  /*db30*/  ISETP.LT.OR P3, PT, R41, 0x41, !P1 ;  /* 0x000000412900780c */ /* 0x000fc40004f61670 */
[----:B0-----:R-:W-:Y:S02]  /*db40*/  F2FP.SATFINITE.E4M3.F32.PACK_AB_MERGE_C R7, RZ, R3, RZ ;  /* 0x00000003ff07723e */ /* 0x001fe400048070ff */
[----:B-1----:R-:W-:Y:S01]  /*db50*/  F2FP.SATFINITE.E4M3.F32.PACK_AB_MERGE_C R5, RZ, R0, RZ ;  /* 0x00000000ff05723e */ /* 0x002fe200048070ff */
[----:B------:R-:W-:Y:S01]  /*db60*/  FMUL R0, R223, UR20 ;  /* 0x00000014df007c20 */ /* 0x000fe20008400000 */
[----:B------:R-:W-:Y:S01]  /*db70*/  ISETP.LT.OR P2, PT, R41, 0x42, !P1 ;  /* 0x000000422900780c */ /* 0x000fe20004f41670 */
[----:B------:R-:W2:Y:S01]  /*db80*/  LDL.LU R223, [R1+0x20] ;  /* 0x0000200001df7983 */ /* 0x000ea20000300800 */
[----:B---3--:R-:W-:Y:S02]  /*db90*/  F2FP.SATFINITE.E4M3.F32.PACK_AB_MERGE_C R11, RZ, R2, RZ ;  /* 0x00000002ff0b723e */ /* 0x008fe400048070ff */
[----:B------:R-:W-:Y:S01]  /*dba0*/  F2FP.SATFINITE.E4M3.F32.PACK_AB_MERGE_C R13, RZ, R0, RZ ;  /* 0x00000000ff0d723e */ /* 0x000fe200048070ff */
[----:B----4-:R-:W-:Y:S01]  /*dbb0*/  FMUL R0, R225, UR20 ;  /* 0x00000014e1007c20 */ /* 0x010fe20008400000 */
[----:B------:R-:W-:Y:S01]  /*dbc0*/  FMUL R2, R224, UR20 ;  /* 0x00000014e0027c20 */ /* 0x000fe20008400000 */
[----:B------:R-:W3:Y:S04]  /*dbd0*/  LDL.LU R225, [R1+0x24] ;  /* 0x0000240001e17983 */ /* 0x000ee80000300800 */
[----:B------:R-:W4:Y:S01]  /*dbe0*/  LDL.LU R224, [R1+0x28] ;  /* 0x0000280001e07983 */ /* 0x000f220000300800 */
[----:B------:R-:W-:-:S03]  /*dbf0*/  FMUL R3, R226, UR20 ;  /* 0x00000014e2037c20 */ /* 0x000fc60008400000 */
[----:B------:R-:W4:Y:S04]  /*dc00*/  LDL.LU R226, [R1+0x2c] ;  /* 0x00002c0001e27983 */ /* 0x000f280000300800 */
[----:B------:R-:W4:Y:S04]  /*dc10*/  LDL.LU R227, [R1+0x30] ;  /* 0x0000300001e37983 */ /* 0x000f280000300800 */
[----:B------:R-:W-:Y:S01]  /*dc20*/  @!P5 STG.E.U8 desc[UR14][R30.64+0x38], R9 ;  /* 0x000038091e00d986 */ /* 0x000fe2000c10110e */
[----:B------:R-:W-:-:S03]  /*dc30*/  ISETP.LT.OR P5, PT, R41, 0x41, !P0 ;  /* 0x000000412900780c */ /* 0x000fc600047a1670 */
[----:B------:R0:W-:Y:S01]  /*dc40*/  @!P6 STG.E.U8 desc[UR14][R30.64+0x39], R7 ;  /* 0x000039071e00e986 */ /* 0x0001e2000c10110e */
[----:B------:R-:W-:-:S03]  /*dc50*/  ISETP.LT.OR P6, PT, R41, 0x42, !P0 ;  /* 0x000000422900780c */ /* 0x000fc600047c1670 */
[----:B------:R-:W-:Y:S01]  /*dc60*/  @!P3 STG.E.U8 desc[UR14][R28.64+0x40], R11 ;  /* 0x0000400b1c00b986 */ /* 0x000fe2000c10110e */
[----:B------:R-:W-:-:S03]  /*dc70*/  ISETP.LT.OR P3, PT, R41, 0x49, !P1 ;  /* 0x000000492900780c */ /* 0x000fc60004f61670 */
[----:B------:R1:W-:Y:S01]  /*dc80*/  @!P2 STG.E.U8 desc[UR14][R28.64+0x41], R5 ;  /* 0x000041051c00a986 */ /* 0x0003e2000c10110e */
[----:B0-----:R-:W-:-:S03]  /*dc90*/  F2FP.SATFINITE.E4M3.F32.PACK_AB_MERGE_C R7, RZ, R0, RZ ;  /* 0x00000000ff07723e */ /* 0x001fc600048070ff */
[----:B------:R-:W-:Y:S01]  /*dca0*/  @!P5 STG.E.U8 desc[UR14][R30.64+0x40], R13 ;  /* 0x0000400d1e00d986 */ /* 0x000fe2000c10110e */
[C---:B------:R-:W-:Y:S02]  /*dcb0*/  ISETP.LT.OR P2, PT, R41.reuse, 0x4a, !P1 ;  /* 0x0000004a2900780c */ /* 0x040fe40004f41670 */
[----:B-1----:R-:W-:Y:S01]  /*dcc0*/  F2FP.SATFINITE.E4M3.F32.PACK_AB_MERGE_C R5, RZ, R2, RZ ;  /* 0x00000002ff05723e */ /* 0x002fe200048070ff */
[----:B------:R0:W-:Y:S01]  /*dcd0*/  @!P6 STG.E.U8 desc[UR14][R30.64+0x41], R7 ;  /* 0x000041071e00e986 */ /* 0x0001e2000c10110e */
[C---:B------:R-:W-:Y:S02]  /*dce0*/  ISETP.LT.OR P5, PT, R41.reuse, 0x49, !P0 ;  /* 0x000000492900780c */ /* 0x040fe400047a1670 */
[C---:B------:R-:W-:Y:S01]  /*dcf0*/  ISETP.LT.OR P6, PT, R41.reuse, 0x4a, !P0 ;  /* 0x0000004a2900780c */ /* 0x040fe200047c1670 */
[----:B------:R1:W-:Y:S01]  /*dd00*/  @!P3 STG.E.U8 desc[UR14][R28.64+0x48], R5 ;  /* 0x000048051c00b986 */ /* 0x0003e2000c10110e */
[----:B------:R-:W-:Y:S02]  /*dd10*/  ISETP.LT.OR P3, PT, R41, 0x51, !P1 ;  /* 0x000000512900780c */ /* 0x000fe40004f61670 */
[----:B------:R-:W-:-:S02]  /*dd20*/  F2FP.SATFINITE.E4M3.F32.PACK_AB_MERGE_C R9, RZ, R3, RZ ;  /* 0x00000003ff09723e */ /* 0x000fc400048070ff */
[----:B------:R-:W-:-:S03]  /*dd30*/  F2FP.SATFINITE.E4M3.F32.PACK_AB_MERGE_C R11, RZ, R4, RZ ;  /* 0x00000004ff0b723e */ /* 0x000fc600048070ff */
[----:B------:R1:W-:Y:S04]  /*dd40*/  @!P2 STG.E.U8 desc[UR14][R28.64+0x49], R9 ;  /* 0x000049091c00a986 */ /* 0x0003e8000c10110e */
[----:B------:R-:W-:Y:S01]  /*dd50*/  @!P5 STG.E.U8 desc[UR14][R30.64+0x48], R11 ;  /* 0x0000480b1e00d986 */ /* 0x000fe2000c10110e */
[----:B------:R-:W-:-:S03]  /*dd60*/  FMUL R0, R221, UR20 ;  /* 0x00000014dd007c20 */ /* 0x000fc60008400000 */
[----:B------:R-:W4:Y:S02]  /*dd70*/  LDL.LU R221, [R1+0x34] ;  /* 0x0000340001dd7983 */ /* 0x000f240000300800 */
[----:B0-----:R-:W-:-:S05]  /*dd80*/  F2FP.SATFINITE.E4M3.F32.PACK_AB_MERGE_C R7, RZ, R0, RZ ;  /* 0x00000000ff07723e */ /* 0x001fca00048070ff */
[----:B------:R-:W-:Y:S01]  /*dd90*/  @!P6 STG.E.U8 desc[UR14][R30.64+0x49], R7 ;  /* 0x000049071e00e986 */ /* 0x000fe2000c10110e */
[----:B--2---:R-:W-:-:S03]  /*dda0*/  FMUL R2, R220, UR20 ;  /* 0x00000014dc027c20 */ /* 0x004fc60008400000 */
[----:B------:R-:W2:Y:S02]  /*ddb0*/  LDL.LU R220, [R1+0x38] ;  /* 0x0000380001dc7983 */ /* 0x000ea40000300800 */
[----:B-1----:R-:W-:-:S05]  /*ddc0*/  F2FP.SATFINITE.E4M3.F32.PACK_AB_MERGE_C R5, RZ, R2, RZ ;  /* 0x00000002ff05723e */ /* 0x002fca00048070ff */
[----:B------:R0:W-:Y:S01]  /*ddd0*/  @!P3 STG.E.U8 desc[UR14][R28.64+0x50], R5 ;  /* 0x000050051c00b986 */ /* 0x0001e2000c10110e */
[----:B------:R-:W-:-:S03]  /*dde0*/  FMUL R3, R222, UR20 ;  /* 0x00000014de037c20 */ /* 0x000fc60008400000 */
[----:B------:R-:W2:Y:S02]  /*ddf0*/  LDL.LU R222, [R1+0x3c] ;  /* 0x00003c0001de7983 */ /* 0x000ea40000300800 */
[----:B------:R-:W-:Y:S01]  /*de00*/  F2FP.SATFINITE.E4M3.F32.PACK_AB_MERGE_C R9, RZ, R3, RZ ;  /* 0x00000003ff09723e */ /* 0x000fe200048070ff */
[----:B------:R-:W-:Y:S02]  /*de10*/  FMUL R0, R223, UR20 ;  /* 0x00000014df007c20 */ /* 0x000fe40008400000 */
[----:B------:R-:W2:Y:S03]  /*de20*/  LDL.LU R223, [R1+0x40] ;  /* 0x0000400001df7983 */ /* 0x000ea60000300800 */
[----:B------:R-:W-:Y:S01]  /*de30*/  F2FP.SATFINITE.E4M3.F32.PACK_AB_MERGE_C R13, RZ, R0, RZ ;  /* 0x00000000ff0d723e */ /* 0x000fe200048070ff */
[----:B---3--:R-:W-:Y:S02]  /*de40*/  FMUL R2, R225, UR20 ;  /* 0x00000014e1027c20 */ /* 0x008fe40008400000 */
[----:B------:R-:W3:Y:S01]  /*de50*/  LDL.LU R225, [R1+0x44] ;  /* 0x0000440001e17983 */ /* 0x000ee20000300800 */
[----:B----4-:R-:W-:-:S03]  /*de60*/  FMUL R0, R224, UR20 ;  /* 0x00000014e0007c20 */ /* 0x010fc60008400000 */
[----:B------:R-:W4:Y:S01]  /*de70*/  LDL.LU R224, [R1+0x48] ;  /* 0x0000480001e07983 */ /* 0x000f220000300800 */
[----:B------:R-:W-:Y:S01]  /*de80*/  FMUL R3, R226, UR20 ;  /* 0x00000014e2037c20 */ /* 0x000fe20008400000 */
[----:B0-----:R-:W-:Y:S02]  /*de90*/  F2FP.SATFINITE.E4M3.F32.PACK_AB_MERGE_C R5, RZ, R0, RZ ;  /* 0x00000000ff05723e */ /* 0x001fe400048070ff */
[----:B------:R-:W4:Y:S01]  /*dea0*/  LDL.LU R226, [R1+0x4c] ;  /* 0x00004c0001e27983 */ /* 0x000f220000300800 */
[----:B------:R-:W-:-:S03]  /*deb0*/  FMUL R0, R227, UR20 ;  /* 0x00000014e3007c20 */ /* 0x000fc60008400000 */
[----:B------:R-:W4:Y:S01]  /*dec0*/  LDL.LU R227, [R1+0x50] ;  /* 0x0000500001e37983 */ /* 0x000f220000300800 */
[C---:B------:R-:W-:Y:S02]  /*ded0*/  ISETP.LT.OR P2, PT, R41.reuse, 0x52, !P1 ;  /* 0x000000522900780c */ /* 0x040fe40004f41670 */
[C---:B------:R-:W-:Y:S01]  /*dee0*/  ISETP.LT.OR P6, PT, R41.reuse, 0x52, !P0 ;  /* 0x000000522900780c */ /* 0x040fe200047c1670 */
[----:B------:R-:W4:Y:S01]  /*def0*/  LDL.LU R219, [R1+0x54] ;  /* 0x0000540001db7983 */ /* 0x000f220000300800 */
[C---:B------:R-:W-:Y:S02]  /*df00*/  ISETP.LT.OR P5, PT, R41.reuse, 0x51, !P0 ;  /* 0x000000512900780c */ /* 0x040fe400047a1670 */
[----:B------:R-:W-:Y:S02]  /*df10*/  ISETP.LT.OR P3, PT, R41, 0x59, !P1 ;  /* 0x000000592900780c */ /* 0x000fe40004f61670 */
[----:B------:R-:W-:Y:S02]  /*df20*/  F2FP.SATFINITE.E4M3.F32.PACK_AB_MERGE_C R7, RZ, R2, RZ ;  /* 0x00000002ff07723e */ /* 0x000fe400048070ff */
[----:B------:R-:W-:-:S03]  /*df30*/  F2FP.SATFINITE.E4M3.F32.PACK_AB_MERGE_C R11, RZ, R0, RZ ;  /* 0x00000000ff0b723e */ /* 0x000fc600048070ff */
[----:B------:R0:W-:Y:S01]  /*df40*/  @!P2 STG.E.U8 desc[UR14][R28.64+0x51], R9 ;  /* 0x000051091c00a986 */ /* 0x0001e2000c10110e */
[----:B------:R-:W-:-:S03]  /*df50*/  ISETP.LT.OR P2, PT, R41, 0x5a, !P1 ;  /* 0x0000005a2900780c */ /* 0x000fc60004f41670 */
[----:B------:R-:W-:Y:S01]  /*df60*/  @!P6 STG.E.U8 desc[UR14][R30.64+0x51], R7 ;  /* 0x000051071e00e986 */ /* 0x000fe2000c10110e */
[----:B------:R-:W-:-:S03]  /*df70*/  ISETP.LT.OR P6, PT, R41, 0x5a, !P0 ;  /* 0x0000005a2900780c */ /* 0x000fc600047c1670 */
[----:B------:R-:W-:Y:S01]  /*df80*/  @!P5 STG.E.U8 desc[UR14][R30.64+0x50], R13 ;  /* 0x0000500d1e00d986 */ /* 0x000fe2000c10110e */
[----:B0-----:R-:W-:-:S03]  /*df90*/  F2FP.SATFINITE.E4M3.F32.PACK_AB_MERGE_C R9, RZ, R3, RZ ;  /* 0x00000003ff09723e */ /* 0x001fc600048070ff */
[----:B------:R0:W-:Y:S04]  /*dfa0*/  @!P3 STG.E.U8 desc[UR14][R28.64+0x58], R5 ;  /* 0x000058051c00b986 */ /* 0x0001e8000c10110e */
[----:B------:R1:W-:Y:S01]  /*dfb0*/  @!P2 STG.E.U8 desc[UR14][R28.64+0x59], R9 ;  /* 0x000059091c00a986 */ /* 0x0003e2000c10110e */
[----:B------:R-:W-:-:S03]  /*dfc0*/  FMUL R0, R221, UR20 ;  /* 0x00000014dd007c20 */ /* 0x000fc60008400000 */
[----:B------:R-:W4:Y:S02]  /*dfd0*/  LDL.LU R221, [R1+0x58] ;  /* 0x0000580001dd7983 */ /* 0x000f240000300800 */
[----:B0-----:R-:W-:-:S05]  /*dfe0*/  F2FP.SATFINITE.E4M3.F32.PACK_AB_MERGE_C R5, RZ, R0, RZ ;  /* 0x00000000ff05723e */ /* 0x001fca00048070ff */
[----:B------:R0:W-:Y:S01]  /*dff0*/  @!P6 STG.E.U8 desc[UR14][R30.64+0x59], R5 ;  /* 0x000059051e00e986 */ /* 0x0001e2000c10110e */
[----:B--2---:R-:W-:-:S03]  /*e000*/  FMUL R2, R220, UR20 ;  /* 0x00000014dc027c20 */ /* 0x004fc60008400000 */
[----:B------:R-:W2:Y:S02]  /*e010*/  LDL.LU R220, [R1+0x5c] ;  /* 0x00005c0001dc7983 */ /* 0x000ea40000300800 */
[----:B------:R-:W-:Y:S01]  /*e020*/  F2FP.SATFINITE.E4M3.F32.PACK_AB_MERGE_C R7, RZ, R2, RZ ;  /* 0x00000002ff07723e */ /* 0x000fe200048070ff */
[----:B------:R-:W-:Y:S02]  /*e030*/  FMUL R3, R222, UR20 ;  /* 0x00000014de037c20 */ /* 0x000fe40008400000 */
[----:B------:R-:W2:Y:S03]  /*e040*/  LDL.LU R222, [R1+0x60] ;  /* 0x0000600001de7983 */ /* 0x000ea60000300800 */
[----:B-1----:R-:W-:Y:S01]  /*e050*/  F2FP.SATFINITE.E4M3.F32.PACK_AB_MERGE_C R9, RZ, R3, RZ ;  /* 0x00000003ff09723e */ /* 0x002fe200048070ff */
[----:B------:R-:W-:Y:S02]  /*e060*/  FMUL R4, R223, UR20 ;  /* 0x00000014df047c20 */ /* 0x000fe40008400000 */
[----:B------:R-:W2:Y:S01]  /*e070*/  LDL.LU R223, [R1+0x64] ;  /* 0x0000640001df7983 */ /* 0x000ea20000300800 */
[----:B---3--:R-:W-:-:S03]  /*e080*/  FMUL R0, R225, UR20 ;  /* 0x00000014e1007c20 */ /* 0x008fc60008400000 */
[----:B------:R-:W3:Y:S01]  /*e090*/  LDL.LU R225, [R1+0x68] ;  /* 0x0000680001e17983 */ /* 0x000ee20000300800 */
[----:B----4-:R-:W-:Y:S01]  /*e0a0*/  FMUL R2, R224, UR20 ;  /* 0x00000014e0027c20 */ /* 0x010fe20008400000 */
[----:B0-----:R-:W-:Y:S02]  /*e0b0*/  F2FP.SATFINITE.E4M3.F32.PACK_AB_MERGE_C R5, RZ, R0, RZ ;  /* 0x00000000ff05723e */ /* 0x001fe400048070ff */
[----:B------:R-:W4:Y:S01]  /*e0c0*/  LDL.LU R224, [R1+0x6c] ;  /* 0x00006c0001e07983 */ /* 0x000f220000300800 */
[----:B------:R-:W-:-:S03]  /*e0d0*/  FMUL R3, R226, UR20 ;  /* 0x00000014e2037c20 */ /* 0x000fc60008400000 */
[----:B------:R-:W4:Y:S01]  /*e0e0*/  LDL.LU R226, [R1+0x70] ;  /* 0x0000700001e27983 */ /* 0x000f220000300800 */
[----:B------:R-:W-:-:S03]  /*e0f0*/  FMUL R0, R227, UR20 ;  /* 0x00000014e3007c20 */ /* 0x000fc60008400000 */
[----:B------:R-:W4:Y:S01]  /*e100*/  LDL.LU R227, [R1+0x74] ;  /* 0x0000740001e37983 */ /* 0x000f220000300800 */
[C---:B------:R-:W-:Y:S02]  /*e110*/  ISETP.LT.OR P5, PT, R41.reuse, 0x59, !P0 ;  /* 0x000000592900780c */ /* 0x040fe400047a1670 */
[C---:B------:R-:W-:Y:S02]  /*e120*/  ISETP.LT.OR P2, PT, R41.reuse, 0x62, !P1 ;  /* 0x000000622900780c */ /* 0x040fe40004f41670 */
[C---:B------:R-:W-:Y:S02]  /*e130*/  ISETP.LT.OR P3, PT, R41.reuse, 0x61, !P1 ;  /* 0x000000612900780c */ /* 0x040fe40004f61670 */
[----:B------:R-:W-:-:S07]  /*e140*/  ISETP.LT.OR P6, PT, R41, 0x62, !P0 ;  /* 0x000000622900780c */ /* 0x000fce00047c1670 */
[----:B------:R-:W-:Y:S01]  /*e150*/  @!P5 STG.E.U8 desc[UR14][R30.64+0x58], R11 ;  /* 0x0000580b1e00d986 */ /* 0x000fe2000c10110e */
[----:B------:R-:W-:-:S03]  /*e160*/  ISETP.LT.OR P5, PT, R41, 0x61, !P0 ;  /* 0x000000612900780c */ /* 0x000fc600047a1670 */
[----:B------:R0:W-:Y:S01]  /*e170*/  @!P2 STG.E.U8 desc[UR14][R28.64+0x61], R9 ;  /* 0x000061091c00a986 */ /* 0x0001e2000c10110e */
[----:B------:R-:W-:-:S03]  /*e180*/  ISETP.LT.OR P2, PT, R41, 0x6a, !P1 ;  /* 0x0000006a2900780c */ /* 0x000fc60004f41670 */
[----:B------:R1:W-:Y:S01]  /*e190*/  @!P3 STG.E.U8 desc[UR14][R28.64+0x60], R7 ;  /* 0x000060071c00b986 */ /* 0x0003e2000c10110e */
[----:B------:R-:W-:Y:S02]  /*e1a0*/  ISETP.LT.OR P3, PT, R41, 0x69, !P1 ;  /* 0x000000692900780c */ /* 0x000fe40004f61670 */
[----:B------:R-:W-:Y:S01]  /*e1b0*/  F2FP.SATFINITE.E4M3.F32.PACK_AB_MERGE_C R13, RZ, R4, RZ ;  /* 0x00000004ff0d723e */ /* 0x000fe200048070ff */
[----:B------:R1:W-:Y:S01]  /*e1c0*/  @!P6 STG.E.U8 desc[UR14][R30.64+0x61], R5 ;  /* 0x000061051e00e986 */ /* 0x0003e2000c10110e */
[----:B0-----:R-:W-:-:S03]  /*e1d0*/  F2FP.SATFINITE.E4M3.F32.PACK_AB_MERGE_C R9, RZ, R3, RZ ;  /* 0x00000003ff09723e */ /* 0x001fc600048070ff */
[----:B------:R-:W-:Y:S01]  /*e1e0*/  @!P5 STG.E.U8 desc[UR14][R30.64+0x60], R13 ;  /* 0x0000600d1e00d986 */ /* 0x000fe2000c10110e */
[----:B-1----:R-:W-:-:S03]  /*e1f0*/  F2FP.SATFINITE.E4M3.F32.PACK_AB_MERGE_C R7, RZ, R2, RZ ;  /* 0x00000002ff07723e */ /* 0x002fc600048070ff */
[----:B------:R-:W-:Y:S01]  /*e200*/  @!P2 STG.E.U8 desc[UR14][R28.64+0x69], R9 ;  /* 0x000069091c00a986 */ /* 0x000fe2000c10110e */
[C---:B------:R-:W-:Y:S02]  /*e210*/  ISETP.LT.OR P5, PT, R41.reuse, 0x69, !P0 ;  /* 0x000000692900780c */ /* 0x040fe400047a1670 */
[C---:B------:R-:W-:Y:S01]  /*e220*/  ISETP.LT.OR P6, PT, R41.reuse, 0x6a, !P0 ;  /* 0x0000006a2900780c */ /* 0x040fe200047c1670 */
[----:B------:R0:W-:Y:S01]  /*e230*/  @!P3 STG.E.U8 desc[UR14][R28.64+0x68], R7 ;  /* 0x000068071c00b986 */ /* 0x0001e2000c10110e */
[----:B------:R-:W-:Y:S01]  /*e240*/  ISETP.LT.OR P2, PT, R41, 0x72, !P1 ;  /* 0x000000722900780c */ /* 0x000fe20004f41670 */
[----:B------:R-:W-:Y:S01]  /*e250*/  FMUL R2, R219, UR20 ;  /* 0x00000014db027c20 */ /* 0x000fe20008400000 */
[----:B------:R-:W-:Y:S02]  /*e260*/  ISETP.LT.OR P3, PT, R41, 0x71, !P1 ;  /* 0x000000712900780c */ /* 0x000fe40004f61670 */
[----:B------:R-:W-:Y:S02]  /*e270*/  F2FP.SATFINITE.E4M3.F32.PACK_AB_MERGE_C R11, RZ, R0, RZ ;  /* 0x00000000ff0b723e */ /* 0x000fe400048070ff */
[----:B------:R-:W-:-:S03]  /*e280*/  F2FP.SATFINITE.E4M3.F32.PACK_AB_MERGE_C R5, RZ, R2, RZ ;  /* 0x00000002ff05723e */ /* 0x000fc600048070ff */
[----:B------:R-:W-:Y:S01]  /*e290*/  @!P5 STG.E.U8 desc[UR14][R30.64+0x68], R11 ;  /* 0x0000680b1e00d986 */ /* 0x000fe2000c10110e */
[----:B------:R-:W-:-:S03]  /*e2a0*/  ISETP.LT.OR P5, PT, R41, 0x71, !P0 ;  /* 0x000000712900780c */ /* 0x000fc600047a1670 */
[----:B------:R-:W-:Y:S01]  /*e2b0*/  @!P6 STG.E.U8 desc[UR14][R30.64+0x69], R5 ;  /* 0x000069051e00e986 */ /* 0x000fe2000c10110e */
[----:B------:R-:W-:Y:S01]  /*e2c0*/  ISETP.LT.OR P6, PT, R41, 0x72, !P0 ;  /* 0x000000722900780c */ /* 0x000fe200047c1670 */
[----:B------:R-:W-:-:S05]  /*e2d0*/  FMUL R0, R221, UR20 ;  /* 0x00000014dd007c20 */ /* 0x000fca0008400000 */
[----:B0-----:R-:W-:-:S05]  /*e2e0*/  F2FP.SATFINITE.E4M3.F32.PACK_AB_MERGE_C R7, RZ, R0, RZ ;  /* 0x00000000ff07723e */ /* 0x001fca00048070ff */
[----:B------:R0:W-:Y:S01]  /*e2f0*/  @!P3 STG.E.U8 desc[UR14][R28.64+0x70], R7 ;  /* 0x000070071c00b986 */ /* 0x0001e2000c10110e */
[C---:B------:R-:W-:Y:S02]  /*e300*/  ISETP.LT.OR P3, PT, R41.reuse, 0x79, !P0 ;  /* 0x000000792900780c */ /* 0x040fe40004761670 */
[----:B------:R-:W-:Y:S01]  /*e310*/  ISETP.LT.OR P0, PT, R41, 0x7a, !P0 ;  /* 0x0000007a2900780c */ /* 0x000fe20004701670 */
[----:B--2---:R-:W-:-:S05]  /*e320*/  FMUL R3, R220, UR20 ;  /* 0x00000014dc037c20 */ /* 0x004fca0008400000 */
[----:B------:R-:W-:-:S05]  /*e330*/  F2FP.SATFINITE.E4M3.F32.PACK_AB_MERGE_C R9, RZ, R3, RZ ;  /* 0x00000003ff09723e */ /* 0x000fca00048070ff */
[----:B------:R1:W-:Y:S01]  /*e340*/  @!P2 STG.E.U8 desc[UR14][R28.64+0x71], R9 ;  /* 0x000071091c00a986 */ /* 0x0003e2000c10110e */
[C---:B------:R-:W-:Y:S02]  /*e350*/  ISETP.LT.OR P2, PT, R41.reuse, 0x79, !P1 ;  /* 0x000000792900780c */ /* 0x040fe40004f41670 */
[----:B------:R-:W-:Y:S01]  /*e360*/  ISETP.LT.OR P1, PT, R41, 0x7a, !P1 ;  /* 0x0000007a2900780c */ /* 0x000fe20004f21670 */
[----:B------:R-:W-:-:S05]  /*e370*/  FMUL R0, R222, UR20 ;  /* 0x00000014de007c20 */ /* 0x000fca0008400000 */
[----:B------:R-:W-:-:S05]  /*e380*/  F2FP.SATFINITE.E4M3.F32.PACK_AB_MERGE_C R13, RZ, R0, RZ ;  /* 0x00000000ff0d723e */ /* 0x000fca00048070ff */
[----:B------:R2:W-:Y:S01]  /*e390*/  @!P5 STG.E.U8 desc[UR14][R30.64+0x70], R13 ;  /* 0x0000700d1e00d986 */ /* 0x0005e2000c10110e */
[----:B------:R-:W-:Y:S01]  /*e3a0*/  FMUL R0, R223, UR20 ;  /* 0x00000014df007c20 */ /* 0x000fe20008400000 */
[----:B---3--:R-:W-:Y:S01]  /*e3b0*/  FMUL R2, R225, UR20 ;  /* 0x00000014e1027c20 */ /* 0x008fe20008400000 */
[----:B----4-:R-:W-:-:S03]  /*e3c0*/  FMUL R3, R224, UR20 ;  /* 0x00000014e0037c20 */ /* 0x010fc60008400000 */
[----:B0-----:R-:W-:Y:S01]  /*e3d0*/  F2FP.SATFINITE.E4M3.F32.PACK_AB_MERGE_C R7, RZ, R0, RZ ;  /* 0x00000000ff07723e */ /* 0x001fe200048070ff */
[----:B------:R-:W-:Y:S01]  /*e3e0*/  FMUL R4, R226, UR20 ;  /* 0x00000014e2047c20 */ /* 0x000fe20008400000 */
[----:B------:R-:W-:Y:S01]  /*e3f0*/  FMUL R5, R227, UR20 ;  /* 0x00000014e3057c20 */ /* 0x000fe20008400000 */
[----:B-1----:R-:W-:Y:S02]  /*e400*/  F2FP.SATFINITE.E4M3.F32.PACK_AB_MERGE_C R9, RZ, R2, RZ ;  /* 0x00000002ff09723e */ /* 0x002fe400048070ff */
[----:B------:R-:W-:Y:S02]  /*e410*/  F2FP.SATFINITE.E4M3.F32.PACK_AB_MERGE_C R3, RZ, R3, RZ ;  /* 0x00000003ff03723e */ /* 0x000fe400048070ff */
[----:B------:R-:W-:Y:S02]  /*e420*/  F2FP.SATFINITE.E4M3.F32.PACK_AB_MERGE_C R11, RZ, R4, RZ ;  /* 0x00000004ff0b723e */ /* 0x000fe400048070ff */
[----:B------:R-:W-:Y:S01]  /*e430*/  F2FP.SATFINITE.E4M3.F32.PACK_AB_MERGE_C R5, RZ, R5, RZ ;  /* 0x00000005ff05723e */ /* 0x000fe200048070ff */
[----:B------:R2:W-:Y:S04]  /*e440*/  @!P6 STG.E.U8 desc[UR14][R30.64+0x71], R7 ;  /* 0x000071071e00e986 */ /* 0x0005e8000c10110e */
[----:B------:R2:W-:Y:S04]  /*e450*/  @!P2 STG.E.U8 desc[UR14][R28.64+0x78], R9 ;  /* 0x000078091c00a986 */ /* 0x0005e8000c10110e */
[----:B------:R2:W-:Y:S04]  /*e460*/  @!P1 STG.E.U8 desc[UR14][R28.64+0x79], R3 ;  /* 0x000079031c009986 */ /* 0x0005e8000c10110e */
[----:B------:R2:W-:Y:S04]  /*e470*/  @!P3 STG.E.U8 desc[UR14][R30.64+0x78], R11 ;  /* 0x0000780b1e00b986 */ /* 0x0005e8000c10110e */
[----:B------:R2:W-:Y:S02]  /*e480*/  @!P0 STG.E.U8 desc[UR14][R30.64+0x79], R5 ;  /* 0x000079051e008986 */ /* 0x0005e4000c10110e */
.L_x_290:
[----:B------:R-:W-:Y:S05]  /*e490*/  BSYNC B0 ;  /* 0x0000000000007941 */ /* 0x000fea0003800000 */
.L_x_32:
[----:B0-2---:R-:W2:Y:S04]  /*e4a0*/  LDL.LU R3, [R1+0x78] ;  /* 0x0000780001037983 */ /* 0x005ea80000300800 */
[----:B-----5:R-:W2:Y:S01]  /*e4b0*/  LDL.LU R2, [R1+0x7c] ;  /* 0x00007c0001027983 */ /* 0x020ea20000300800 */
[----:B------:R-:W-:Y:S01]  /*e4c0*/  ULDC UR6, c[0x0][0xc] ;  /* 0x0000030000067ab9 */ /* 0x000fe20000000800 */
[----:B------:R-:W-:Y:S01]  /*e4d0*/  ULDC UR7, c[0x0][0x10] ;  /* 0x0000040000077ab9 */ /* 0x000fe20000000800 */
[----:B------:R-:W2:Y:S01]  /*e4e0*/  LDC R5, c[0x0][0x14] ;  /* 0x00000500ff057b82 */ /* 0x000ea20000000800 */
[----:B------:R-:W-:Y:S01]  /*e4f0*/  UIMAD.WIDE.U32 UR6, UR6, UR7, URZ ;  /* 0x00000007060672a5 */ /* 0x000fe2000f8e003f */
[----:B------:R-:W-:Y:S01]  /*e500*/  PRMT R0, RZ, 0x7610, R0 ;  /* 0x00007610ff007816 */ /* 0x000fe20000000000 */
[----:B------:R-:W-:-:S04]  /*e510*/  UMOV UR22, 0xffffffff ;  /* 0xffffffff00167882 */ /* 0x000fc80000000000 */
[----:B--2---:R-:W-:-:S04]  /*e520*/  IMAD.WIDE.U32 R2, R5, UR6, R2 ;  /* 0x0000000605027c25 */ /* 0x004fc8000f8e0002 */
[----:B------:R-:W-:Y:S01]  /*e530*/  IMAD R5, R5, UR7, RZ ;  /* 0x0000000705057c24 */ /* 0x000fe2000f8e02ff */
[----:B------:R-:W-:Y:S01]  /*e540*/  ULDC.64 UR6, c[0x0][0x650] ;  /* 0x0001940000067ab9 */ /* 0x000fe20000000a00 */
[----:B------:R-:W-:Y:S01]  /*e550*/  IMAD.MOV.U32 R19, RZ, RZ, R2 ;  /* 0x000000ffff137224 */ /* 0x000fe200078e0002 */
[----:B------:R-:W-:Y:S01]  /*e560*/  ISETP.GE.U32.AND P0, PT, R2, UR6, PT ;  /* 0x0000000602007c0c */ /* 0x000fe2000bf06070 */
[----:B------:R-:W-:Y:S02]  /*e570*/  IMAD.IADD R22, R3, 0x1, R5 ;  /* 0x0000000103167824 */ /* 0x000fe400078e0205 */
[----:B------:R-:W-:-:S03]  /*e580*/  IMAD.MOV.U32 R2, RZ, RZ, -0x1 ;  /* 0xffffffffff027424 */ /* 0x000fc600078e00ff */
[----:B------:R0:W-:Y:S01]  /*e590*/  STL [R1+0x78], R22 ;  /* 0x0000781601007387 */ /* 0x0001e20000100800 */
[----:B------:R-:W-:-:S03]  /*e5a0*/  ISETP.GE.U32.AND.EX P0, PT, R22, UR7, PT, P0 ;  /* 0x0000000716007c0c */ /* 0x000fc6000bf06100 */
[----:B------:R0:W-:Y:S04]  /*e5b0*/  STL [R1+0x7c], R19 ;  /* 0x00007c1301007387 */ /* 0x0001e80000100800 */
[----:B------:R0:W-:Y:S06]  /*e5c0*/  STL [R1+0x80], R2 ;  /* 0x0000800201007387 */ /* 0x0001ec0000100800 */
[----:B------:R-:W-:Y:S05]  /*e5d0*/  @P0 BRA `(.L_x_291) ;  /* 0x00000004006c0947 */ /* 0x000fea0003800000 */
[----:B------:R-:W2:Y:S01]  /*e5e0*/  S2R R14, SR_CTAID.X ;  /* 0x00000000000e7919 */ /* 0x000ea20000002500 */
[----:B------:R-:W5:Y:S01]  /*e5f0*/  LDC.64 R8, c[0x0][0x628] ;  /* 0x00018a00ff087b82 */ /* 0x000f620000000a00 */
[----:B------:R-:W-:Y:S01]  /*e600*/  ULDC UR6, c[0x0][0x150] ;  /* 0x0000540000067ab9 */ /* 0x000fe20000000800 */
[----:B------:R-:W-:Y:S01]  /*e610*/  IMAD.MOV.U32 R6, RZ, RZ, R19 ;  /* 0x000000ffff067224 */ /* 0x000fe200078e0013 */
[----:B------:R-:W0:Y:S01]  /*e620*/  S2R R16, SR_CTAID.Y ;  /* 0x0000000000107919 */ /* 0x000e220000002600 */
[----:B------:R-:W-:-:S04]  /*e630*/  IMAD.MOV.U32 R7, RZ, RZ, R22 ;  /* 0x000000ffff077224 */ /* 0x000fc800078e0016 */
[----:B------:R-:W0:Y:S08]  /*e640*/  LDC R17, c[0x0][0x144] ;  /* 0x00005100ff117b82 */ /* 0x000e300000000800 */
[----:B------:R-:W0:Y:S08]  /*e650*/  LDC R10, c[0x0][0x630] ;  /* 0x00018c00ff0a7b82 */ /* 0x000e300000000800 */
[----:B------:R-:W0:Y:S01]  /*e660*/  LDC.64 R12, c[0x0][0x620] ;  /* 0x00018800ff0c7b82 */ /* 0x000e220000000a00 */
[----:B-----5:R-:W-:-:S04]  /*e670*/  ISETP.NE.U32.AND P0, PT, R8, RZ, PT ;  /* 0x000000ff0800720c */ /* 0x020fc80003f05070 */
[----:B------:R-:W-:Y:S02]  /*e680*/  ISETP.NE.AND.EX P0, PT, R9, RZ, PT, P0 ;  /* 0x000000ff0900720c */ /* 0x000fe40003f05300 */
[----:B--2---:R-:W-:-:S05]  /*e690*/  I2FP.F32.U32 R0, R14 ;  /* 0x0000000e00007245 */ /* 0x004fca0000201000 */
[----:B------:R-:W-:-:S04]  /*e6a0*/  FMUL R0, R0, UR6 ;  /* 0x0000000600007c20 */ /* 0x000fc80008400000 */
[----:B------:R2:W0:Y:S02]  /*e6b0*/  F2I.U32.TRUNC.NTZ R15, R0 ;  /* 0x00000000000f7305 */ /* 0x000424000020f000 */
[----:B------:R-:W-:Y:S05]  /*e6c0*/  @!P0 BRA `(.L_x_292) ;  /* 0x0000000000288947 */ /* 0x000fea0003800000 */
[----:B--2---:R-:W2:Y:S02]  /*e6d0*/  LDC R0, c[0x0][0x634] ;  /* 0x00018d00ff007b82 */ /* 0x004ea40000000800 */
[----:B--2---:R-:W-:-:S05]  /*e6e0*/  IADD3 R7, P0, R19, R0, RZ ;  /* 0x0000000013077210 */ /* 0x004fca0007f1e0ff */
[----:B------:R-:W-:-:S04]  /*e6f0*/  IMAD.X R11, RZ, RZ, R22, P0 ;  /* 0x000000ffff0b7224 */ /* 0x000fc800000e0616 */
[----:B0-----:R-:W-:-:S04]  /*e700*/  IMAD.WIDE.U32 R2, R11, R8, RZ ;  /* 0x000000080b027225 */ /* 0x001fc800078e00ff */
[----:B------:R-:W-:-:S04]  /*e710*/  IMAD.WIDE.U32 R4, P0, R7, R9, R2 ;  /* 0x0000000907047225 */ /* 0x000fc80007800002 */
[----:B------:R-:W-:-:S04]  /*e720*/  IMAD.WIDE.U32 R2, R7, R8, RZ ;  /* 0x0000000807027225 */ /* 0x000fc800078e00ff */
[----:B------:R-:W-:Y:S01]  /*e730*/  IMAD.X R7, RZ, RZ, RZ, P0 ;  /* 0x000000ffff077224 */ /* 0x000fe200000e06ff */
[----:B------:R-:W-:Y:S01]  /*e740*/  IADD3 RZ, P0, R3, R4, RZ ;  /* 0x0000000403ff7210 */ /* 0x000fe20007f1e0ff */
[----:B------:R-:W-:-:S04]  /*e750*/  IMAD.MOV.U32 R6, RZ, RZ, R5 ;  /* 0x000000ffff067224 */ /* 0x000fc800078e0005 */
[----:B------:R-:W-:-:S08]  /*e760*/  IMAD.WIDE.U32.X R6, R11, R9, R6, P0 ;  /* 0x000000090b067225 */ /* 0x000fd000000e0406 */
.L_x_292:
[-CC-:B0-----:R-:W-:Y:S01]  /*e770*/  SHF.R.U64 R24, R6, R10.reuse, R7.reuse ;  /* 0x0000000a06187219 */ /* 0x181fe20000001207 */
[----:B------:R-:W0:Y:S01]  /*e780*/  LDC.64 R20, c[0x0][0x640] ;  /* 0x00019000ff147b82 */ /* 0x000e220000000a00 */
[----:B--2---:R-:W-:Y:S01]  /*e790*/  SHF.R.U32.HI R0, RZ, R10, R7 ;  /* 0x0000000aff007219 */ /* 0x004fe20000011607 */
[----:B------:R-:W-:Y:S01]  /*e7a0*/  IMAD.MOV.U32 R2, RZ, RZ, R19 ;  /* 0x000000ffff027224 */ /* 0x000fe200078e0013 */
[----:B------:R-:W-:Y:S01]  /*e7b0*/  IADD3 R5, P0, RZ, -R24, RZ ;  /* 0x80000018ff057210 */ /* 0x000fe20007f1e0ff */
[----:B------:R-:W-:Y:S01]  /*e7c0*/  IMAD.MOV R15, RZ, RZ, -R15 ;  /* 0x000000ffff0f7224 */ /* 0x000fe200078e0a0f */
[----:B------:R-:W-:Y:S01]  /*e7d0*/  ULDC UR6, c[0x0][0x154] ;  /* 0x0000550000067ab9 */ /* 0x000fe20000000800 */
[----:B------:R-:W-:Y:S02]  /*e7e0*/  IMAD.MOV.U32 R7, RZ, RZ, 0x1 ;  /* 0x00000001ff077424 */ /* 0x000fe400078e00ff */
[----:B------:R-:W2:Y:S01]  /*e7f0*/  LDC R4, c[0x0][0x618] ;  /* 0x00018600ff047b82 */ /* 0x000ea20000000800 */
[----:B------:R-:W-:-:S02]  /*e800*/  IMAD.X R3, RZ, RZ, ~R0, P0 ;  /* 0x000000ffff037224 */ /* 0x000fc400000e0e00 */
[----:B------:R-:W-:Y:S02]  /*e810*/  IMAD R15, R17, R15, R14 ;  /* 0x0000000f110f7224 */ /* 0x000fe400078e020e */
[-C--:B------:R-:W-:Y:S02]  /*e820*/  IMAD R0, R3, R12.reuse, RZ ;  /* 0x0000000c03007224 */ /* 0x080fe400078e02ff */
[----:B------:R-:W-:Y:S01]  /*e830*/  IMAD.MOV.U32 R3, RZ, RZ, R22 ;  /* 0x000000ffff037224 */ /* 0x000fe200078e0016 */
[----:B------:R-:W5:Y:S01]  /*e840*/  LDC R6, c[0x0][0x608] ;  /* 0x00018200ff067b82 */ /* 0x000f620000000800 */
[----:B------:R-:W-:-:S04]  /*e850*/  IMAD.WIDE.U32 R2, R5, R12, R2 ;  /* 0x0000000c05027225 */ /* 0x000fc800078e0002 */
[----:B------:R-:W-:-:S03]  /*e860*/  IMAD R5, R5, R13, R0 ;  /* 0x0000000d05057224 */ /* 0x000fc600078e0200 */
[----:B------:R-:W1:Y:S01]  /*e870*/  LDC R18, c[0x0][0x658] ;  /* 0x00019600ff127b82 */ /* 0x000e620000000800 */
[----:B------:R-:W-:Y:S01]  /*e880*/  I2FP.F32.U32 R0, R16 ;  /* 0x0000001000007245 */ /* 0x000fe20000201000 */
[----:B------:R-:W-:Y:S01]  /*e890*/  IMAD.IADD R3, R3, 0x1, R5 ;  /* 0x0000000103037824 */ /* 0x000fe200078e0205 */
[----:B0-----:R-:W-:Y:S01]  /*e8a0*/  ISETP.NE.U32.AND P0, PT, R20, RZ, PT ;  /* 0x000000ff1400720c */ /* 0x001fe20003f05070 */
[----:B------:R-:W-:Y:S02]  /*e8b0*/  IMAD.MOV.U32 R5, RZ, RZ, -0x1 ;  /* 0xffffffffff057424 */ /* 0x000fe400078e00ff */
[----:B------:R-:W-:Y:S02]  /*e8c0*/  FMUL R0, R0, UR6 ;  /* 0x0000000600007c20 */ /* 0x000fe40008400000 */
[----:B------:R-:W0:Y:S01]  /*e8d0*/  LDC R13, c[0x0][0x148] ;  /* 0x00005200ff0d7b82 */ /* 0x000e220000000800 */
[----:B--2---:R-:W-:Y:S01]  /*e8e0*/  SHF.R.U64 R10, R2, R4, R3 ;  /* 0x00000004020a7219 */ /* 0x004fe20000001203 */
[----:B------:R2:W0:Y:S01]  /*e8f0*/  F2I.U32.TRUNC.NTZ R12, R0 ;  /* 0x00000000000c7305 */ /* 0x000422000020f000 */
[----:B------:R-:W-:-:S02]  /*e900*/  ISETP.NE.AND.EX P0, PT, R21, RZ, PT, P0 ;  /* 0x000000ff1500720c */ /* 0x000fc40003f05300 */
[----:B------:R-:W-:-:S03]  /*e910*/  SHF.R.U32.HI R3, RZ, R4, R3 ;  /* 0x00000004ff037219 */ /* 0x000fc60000011603 */
[----:B------:R-:W0:Y:S01]  /*e920*/  LDC R14, c[0x0][0x600] ;  /* 0x00018000ff0e7b82 */ /* 0x000e220000000800 */
[-CC-:B-----5:R-:W-:Y:S02]  /*e930*/  SHF.R.U64 R8, R10, R6.reuse, R3.reuse ;  /* 0x000000060a087219 */ /* 0x1a0fe40000001203 */
[----:B------:R-:W-:-:S05]  /*e940*/  SHF.R.U32.HI R3, RZ, R6, R3 ;  /* 0x00000006ff037219 */ /* 0x000fca0000011603 */
[----:B------:R-:W0:Y:S01]  /*e950*/  LDC R19, c[0x0][0x648] ;  /* 0x00019200ff137b82 */ /* 0x000e220000000800 */
[-CC-:B-1----:R-:W-:Y:S02]  /*e960*/  SHF.R.U64 R11, R8, R18.reuse, R3.reuse ;  /* 0x00000012080b7219 */ /* 0x182fe40000001203 */
[-C--:B------:R-:W-:Y:S02]  /*e970*/  SHF.L.U32 R5, R5, R18.reuse, RZ ;  /* 0x0000001205057219 */ /* 0x080fe400000006ff */
[-C--:B------:R-:W-:Y:S01]  /*e980*/  SHF.R.U32.HI R3, RZ, R18.reuse, R3 ;  /* 0x00000012ff037219 */ /* 0x080fe20000011603 */
[----:B------:R-:W-:Y:S01]  /*e990*/  IMAD.MOV.U32 R2, RZ, RZ, R11 ;  /* 0x000000ffff027224 */ /* 0x000fe200078e000b */
[----:B------:R-:W-:Y:S01]  /*e9a0*/  SHF.L.U32 R40, R7, R18, RZ ;  /* 0x0000001207287219 */ /* 0x000fe200000006ff */
[----:B------:R-:W1:Y:S01]  /*e9b0*/  LDC R22, c[0x0][0x638] ;  /* 0x00018e00ff167b82 */ /* 0x000e620000000800 */
[----:B------:R-:W-:-:S07]  /*e9c0*/  LOP3.LUT R17, RZ, R5, RZ, 0x33, !PT ;  /* 0x00000005ff117212 */ /* 0x000fce00078e33ff */
[----:B------:R-:W0:Y:S01]  /*e9d0*/  LDC R23, c[0x0][0x610] ;  /* 0x00018400ff177b82 */ /* 0x000e220000000800 */
[----:B--2---:R-:W-:Y:S05]  /*e9e0*/  @!P0 BRA `(.L_x_293) ;  /* 0x0000000000288947 */ /* 0x004fea0003800000 */
[----:B------:R-:W2:Y:S02]  /*e9f0*/  LDC R0, c[0x0][0x64c] ;  /* 0x00019300ff007b82 */ /* 0x000ea40000000800 */
[----:B--2---:R-:W-:-:S05]  /*ea00*/  IADD3 R7, P0, R11, R0, RZ ;  /* 0x000000000b077210 */ /* 0x004fca0007f1e0ff */
        /* <DEDUP_REMOVED lines=8> */
.L_x_293:
[----:B0-----:R-:W-:Y:S01]  /*ea90*/  SHF.R.U64 R0, R2, R19, R3 ;  /* 0x0000001302007219 */ /* 0x001fe20000001203 */
[----:B------:R-:W-:Y:S01]  /*eaa0*/  VIADD R3, R14, 0xffffffff ;  /* 0xffffffff0e037836 */ /* 0x000fe20000000000 */
[----:B------:R-:W-:Y:S01]  /*eab0*/  LOP3.LUT R5, R8, R17, RZ, 0xc0, !PT ;  /* 0x0000001108057212 */ /* 0x000fe200078ec0ff */
[----:B------:R-:W-:Y:S01]  /*eac0*/  IMAD.MOV R12, RZ, RZ, -R12 ;  /* 0x000000ffff0c7224 */ /* 0x000fe200078e0a0c */
[----:B------:R-:W-:Y:S01]  /*ead0*/  R2UR UR22, R24 ;  /* 0x00000000181672ca */ /* 0x000fe200000e0000 */
[----:B------:R-:W-:Y:S01]  /*eae0*/  IMAD.MOV R2, RZ, RZ, -R0 ;  /* 0x000000ffff027224 */ /* 0x000fe200078e0a00 */
[----:B------:R-:W-:Y:S01]  /*eaf0*/  LOP3.LUT R3, R10, R3, RZ, 0xc0, !PT ;  /* 0x000000030a037212 */ /* 0x000fe200078ec0ff */
[----:B------:R-:W-:Y:S02]  /*eb00*/  IMAD R40, R40, R0, R5 ;  /* 0x0000000028287224 */ /* 0x000fe400078e0205 */
[----:B------:R-:W-:Y:S02]  /*eb10*/  @P4 IMAD R15, R13, R12, R16 ;  /* 0x0000000c0d0f4224 */ /* 0x000fe400078e0210 */
[----:B-1----:R-:W-:-:S02]  /*eb20*/  IMAD R0, R2, R22, R11 ;  /* 0x0000001602007224 */ /* 0x002fc400078e020b */
[----:B------:R-:W-:Y:S02]  /*eb30*/  IMAD R40, R40, R23, R15 ;  /* 0x0000001728287224 */ /* 0x000fe400078e020f */
[----:B------:R-:W-:Y:S02]  /*eb40*/  IMAD R3, R0, R14, R3 ;  /* 0x0000000e00037224 */ /* 0x000fe400078e0203 */
[----:B------:R-:W-:-:S03]  /*eb50*/  IMAD.MOV.U32 R0, RZ, RZ, 0x1 ;  /* 0x00000001ff007424 */ /* 0x000fc600078e00ff */
[----:B------:R-:W-:Y:S02]  /*eb60*/  SEL R2, R3, R40, !P4 ;  /* 0x0000002803027207 */ /* 0x000fe40006000000 */
[----:B------:R-:W-:-:S03]  /*eb70*/  SEL R40, R40, R3, !P4 ;  /* 0x0000000328287207 */ /* 0x000fc60006000000 */
[----:B------:R2:W-:Y:S04]  /*eb80*/  STL [R1+0x80], R2 ;  /* 0x0000800201007387 */ /* 0x0005e80000100800 */
.L_x_291:
[----:B------:R0:W-:Y:S01]  /*eb90*/  STL [R1+0x84], R40 ;  /* 0x0000842801007387 */ /* 0x0001e20000100800 */
[----:B------:R-:W-:-:S13]  /*eba0*/  LOP3.LUT P0, RZ, R0, 0xff, RZ, 0xc0, !PT ;  /* 0x000000ff00ff7812 */ /* 0x000fda000780c0ff */
[----:B0-----:R-:W-:Y:S05]  /*ebb0*/  @P0 BRA `(.L_x_294) ;  /* 0xffffff24004c0947 */ /* 0x001fea000383ffff */
[----:B------:R-:W-:Y:S05]  /*ebc0*/  EXIT ;  /* 0x000000000000794d */ /* 0x000fea0003800000 */
.L_x_4:
[----:B------:R-:W2:Y:S01]  /*ebd0*/  LDL R16, [R1+0x7c] ;  /* 0x00007c0001107983 */ /* 0x000ea20000100800 */
[----:B------:R-:W-:-:S03]  /*ebe0*/  ULDC.64 UR4, c[0x0][0x650] ;  /* 0x0001940000047ab9 */ /* 0x000fc60000000a00 */
[----:B------:R-:W3:Y:S01]  /*ebf0*/  LDL R17, [R1+0x78] ;  /* 0x0000780001117983 */ /* 0x000ee20000100800 */
[----:B------:R-:W-:Y:S01]  /*ec00*/  PRMT R4, RZ, 0x7610, R4 ;  /* 0x00007610ff047816 */ /* 0x000fe20000000004 */
[----:B------:R-:W-:Y:S02]  /*ec10*/  IMAD.MOV.U32 R5, RZ, RZ, -0x1 ;  /* 0xffffffffff057424 */ /* 0x000fe400078e00ff */
[----:B------:R-:W-:Y:S02]  /*ec20*/  IMAD.MOV.U32 R6, RZ, RZ, -0x1 ;  /* 0xffffffffff067424 */ /* 0x000fe400078e00ff */
[----:B------:R-:W-:Y:S01]  /*ec30*/  IMAD.MOV.U32 R11, RZ, RZ, -0x1 ;  /* 0xffffffffff0b7424 */ /* 0x000fe200078e00ff */
[----:B--2---:R-:W-:-:S04]  /*ec40*/  ISETP.GE.U32.AND P0, PT, R16, UR4, PT ;  /* 0x0000000410007c0c */ /* 0x004fc8000bf06070 */
[----:B---3--:R-:W-:-:S13]  /*ec50*/  ISETP.GE.U32.AND.EX P0, PT, R17, UR5, PT, P0 ;  /* 0x0000000511007c0c */ /* 0x008fda000bf06100 */
[----:B------:R-:W-:Y:S05]  /*ec60*/  @P0 BRA `(.L_x_295) ;  /* 0x00000004005c0947 */ /* 0x000fea0003800000 */
        /* <DEDUP_REMOVED lines=18> */
.L_x_296:
[-CC-:B------:R-:W-:Y:S01]  /*ed90*/  SHF.R.U64 R11, R8, R12.reuse, R9.reuse ;  /* 0x0000000c080b7219 */ /* 0x180fe20000001209 */
[----:B------:R-:W0:Y:S01]  /*eda0*/  LDC.64 R20, c[0x0][0x640] ;  /* 0x00019000ff147b82 */ /* 0x000e220000000a00 */
[----:B------:R-:W-:Y:S01]  /*edb0*/  SHF.R.U32.HI R3, RZ, R12, R9 ;  /* 0x0000000cff037219 */ /* 0x000fe20000011609 */
[----:B------:R-:W-:Y:S01]  /*edc0*/  ULDC UR4, c[0x0][0x150] ;  /* 0x0000540000047ab9 */ /* 0x000fe20000000800 */
[----:B------:R-:W-:Y:S01]  /*edd0*/  IADD3 R7, P0, RZ, -R11, RZ ;  /* 0x8000000bff077210 */ /* 0x000fe20007f1e0ff */
[----:B------:R-:W-:Y:S01]  /*ede0*/  IMAD.MOV.U32 R4, RZ, RZ, R16 ;  /* 0x000000ffff047224 */ /* 0x000fe200078e0010 */
[----:B------:R-:W-:Y:S01]  /*edf0*/  I2FP.F32.U32 R6, R2 ;  /* 0x0000000200067245 */ /* 0x000fe20000201000 */
[----:B------:R-:W-:Y:S02]  /*ee00*/  IMAD.MOV.U32 R5, RZ, RZ, R17 ;  /* 0x000000ffff057224 */ /* 0x000fe400078e0011 */
[----:B------:R-:W1:Y:S01]  /*ee10*/  LDC R10, c[0x0][0x618] ;  /* 0x00018600ff0a7b82 */ /* 0x000e620000000800 */
[----:B------:R-:W-:-:S02]  /*ee20*/  IMAD.X R3, RZ, RZ, ~R3, P0 ;  /* 0x000000ffff037224 */ /* 0x000fc400000e0e03 */
[----:B------:R-:W-:Y:S01]  /*ee30*/  FMUL R9, R6, UR4 ;  /* 0x0000000406097c20 */ /* 0x000fe20008400000 */
[----:B------:R-:W-:Y:S01]  /*ee40*/  IMAD.WIDE.U32 R4, R7, R14, R4 ;  /* 0x0000000e07047225 */ /* 0x000fe200078e0004 */
[----:B------:R-:W-:-:S03]  /*ee50*/  ULDC UR4, c[0x0][0x154] ;  /* 0x0000550000047ab9 */ /* 0x000fc60000000800 */
[----:B------:R-:W-:Y:S01]  /*ee60*/  IMAD R6, R3, R14, RZ ;  /* 0x0000000e03067224 */ /* 0x000fe200078e02ff */
[----:B------:R-:W2:Y:S01]  /*ee70*/  LDC R13, c[0x0][0x144] ;  /* 0x00005100ff0d7b82 */ /* 0x000ea20000000800 */
[----:B------:R-:W3:Y:S02]  /*ee80*/  F2I.U32.TRUNC.NTZ R9, R9 ;  /* 0x0000000900097305 */ /* 0x000ee4000020f000 */
[----:B------:R-:W-:Y:S02]  /*ee90*/  IMAD R3, R7, R15, R6 ;  /* 0x0000000f07037224 */ /* 0x000fe400078e0206 */
[----:B------:R-:W-:Y:S02]  /*eea0*/  IMAD.MOV.U32 R6, RZ, RZ, -0x1 ;  /* 0xffffffffff067424 */ /* 0x000fe400078e00ff */
[----:B------:R-:W-:Y:S01]  /*eeb0*/  IMAD.IADD R3, R5, 0x1, R3 ;  /* 0x0000000105037824 */ /* 0x000fe200078e0203 */
[----:B------:R-:W4:Y:S01]  /*eec0*/  LDC R12, c[0x0][0x608] ;  /* 0x00018200ff0c7b82 */ /* 0x000f220000000800 */
[----:B------:R-:W-:-:S02]  /*eed0*/  I2FP.F32.U32 R5, R0 ;  /* 0x0000000000057245 */ /* 0x000fc40000201000 */
[----:B0-----:R-:W-:-:S03]  /*eee0*/  ISETP.NE.U32.AND P0, PT, R20, RZ, PT ;  /* 0x000000ff1400720c */ /* 0x001fc60003f05070 */
[----:B------:R-:W-:Y:S01]  /*eef0*/  FMUL R5, R5, UR4 ;  /* 0x0000000405057c20 */ /* 0x000fe20008400000 */
[----:B------:R-:W-:Y:S01]  /*ef00*/  ISETP.NE.AND.EX P0, PT, R21, RZ, PT, P0 ;  /* 0x000000ff1500720c */ /* 0x000fe20003f05300 */
[----:B------:R-:W0:Y:S01]  /*ef10*/  LDC R7, c[0x0][0x658] ;  /* 0x00019600ff077b82 */ /* 0x000e220000000800 */
[-C--:B-1----:R-:W-:Y:S01]  /*ef20*/  SHF.R.U64 R8, R4, R10.reuse, R3 ;  /* 0x0000000a04087219 */ /* 0x082fe20000001203 */
[----:B---3--:R-:W-:Y:S01]  /*ef30*/  IMAD.MOV R4, RZ, RZ, -R9 ;  /* 0x000000ffff047224 */ /* 0x008fe200078e0a09 */
[----:B------:R-:W-:Y:S02]  /*ef40*/  SHF.R.U32.HI R3, RZ, R10, R3 ;  /* 0x0000000aff037219 */ /* 0x000fe40000011603 */
[----:B------:R1:W3:Y:S03]  /*ef50*/  F2I.U32.TRUNC.NTZ R10, R5 ;  /* 0x00000005000a7305 */ /* 0x0002e6000020f000 */
[----:B------:R-:W1:Y:S01]  /*ef60*/  LDC R17, c[0x0][0x148] ;  /* 0x00005200ff117b82 */ /* 0x000e620000000800 */
[----:B--2---:R-:W-:-:S02]  /*ef70*/  IMAD R19, R13, R4, R2 ;  /* 0x000000040d137224 */ /* 0x004fc400078e0202 */
[----:B------:R-:W-:-:S05]  /*ef80*/  IMAD.MOV.U32 R4, RZ, RZ, 0x1 ;  /* 0x00000001ff047424 */ /* 0x000fca00078e00ff */
[----:B------:R-:W2:Y:S01]  /*ef90*/  LDC R14, c[0x0][0x600] ;  /* 0x00018000ff0e7b82 */ /* 0x000ea20000000800 */
[-CC-:B----4-:R-:W-:Y:S02]  /*efa0*/  SHF.R.U64 R13, R8, R12.reuse, R3.reuse ;  /* 0x0000000c080d7219 */ /* 0x190fe40000001203 */
[----:B------:R-:W-:-:S05]  /*efb0*/  SHF.R.U32.HI R2, RZ, R12, R3 ;  /* 0x0000000cff027219 */ /* 0x000fca0000011603 */
[----:B------:R-:W4:Y:S01]  /*efc0*/  LDC R16, c[0x0][0x648] ;  /* 0x00019200ff107b82 */ /* 0x000f220000000800 */
[-CC-:B0-----:R-:W-:Y:S02]  /*efd0*/  SHF.R.U64 R15, R13, R7.reuse, R2.reuse ;  /* 0x000000070d0f7219 */ /* 0x181fe40000001202 */
[-C--:B------:R-:W-:Y:S02]  /*efe0*/  SHF.L.U32 R6, R6, R7.reuse, RZ ;  /* 0x0000000706067219 */ /* 0x080fe400000006ff */
[-C--:B------:R-:W-:Y:S01]  /*eff0*/  SHF.R.U32.HI R3, RZ, R7.reuse, R2 ;  /* 0x00000007ff037219 */ /* 0x080fe20000011602 */
[----:B------:R-:W-:Y:S01]  /*f000*/  IMAD.MOV.U32 R2, RZ, RZ, R15 ;  /* 0x000000ffff027224 */ /* 0x000fe200078e000f */
[----:B------:R-:W-:Y:S01]  /*f010*/  SHF.L.U32 R12, R4, R7, RZ ;  /* 0x00000007040c7219 */ /* 0x000fe200000006ff */
[----:B------:R-:W0:Y:S01]  /*f020*/  LDC R18, c[0x0][0x638] ;  /* 0x00018e00ff127b82 */ /* 0x000e220000000800 */
[----:B------:R-:W-:-:S07]  /*f030*/  LOP3.LUT R22, RZ, R6, RZ, 0x33, !PT ;  /* 0x00000006ff167212 */ /* 0x000fce00078e33ff */
        /* <DEDUP_REMOVED lines=12> */
.L_x_297:
[----:B----4-:R-:W-:Y:S01]  /*f100*/  SHF.R.U64 R3, R2, R16, R3 ;  /* 0x0000001002037219 */ /* 0x010fe20000001203 */
[----:B--2---:R-:W-:Y:S01]  /*f110*/  VIADD R5, R14, 0xffffffff ;  /* 0xffffffff0e057836 */ /* 0x004fe20000000000 */
[----:B------:R-:W-:Y:S01]  /*f120*/  LOP3.LUT R2, R13, R22, RZ, 0xc0, !PT ;  /* 0x000000160d027212 */ /* 0x000fe200078ec0ff */
[----:B------:R-:W-:Y:S02]  /*f130*/  IMAD.MOV R10, RZ, RZ, -R10 ;  /* 0x000000ffff0a7224 */ /* 0x000fe400078e0a0a */
[----:B------:R-:W-:Y:S02]  /*f140*/  IMAD.MOV R4, RZ, RZ, -R3 ;  /* 0x000000ffff047224 */ /* 0x000fe400078e0a03 */
[----:B------:R-:W-:Y:S01]  /*f150*/  IMAD R2, R12, R3, R2 ;  /* 0x000000030c027224 */ /* 0x000fe200078e0202 */
[----:B------:R-:W-:Y:S01]  /*f160*/  LOP3.LUT R3, R8, R5, RZ, 0xc0, !PT ;  /* 0x0000000508037212 */ /* 0x000fe200078ec0ff */
[----:B------:R-:W-:Y:S02]  /*f170*/  @P4 IMAD R19, R17, R10, R0 ;  /* 0x0000000a11134224 */ /* 0x000fe400078e0200 */
[----:B0-----:R-:W-:-:S02]  /*f180*/  IMAD R0, R4, R18, R15 ;  /* 0x0000001204007224 */ /* 0x001fc400078e020f */
[----:B------:R-:W-:Y:S02]  /*f190*/  IMAD R5, R2, R23, R19 ;  /* 0x0000001702057224 */ /* 0x000fe400078e0213 */
[----:B------:R-:W-:Y:S02]  /*f1a0*/  IMAD R0, R0, R14, R3 ;  /* 0x0000000e00007224 */ /* 0x000fe400078e0203 */
[----:B------:R-:W-:-:S03]  /*f1b0*/  IMAD.MOV.U32 R4, RZ, RZ, 0x1 ;  /* 0x00000001ff047424 */ /* 0x000fc600078e00ff */
[----:B------:R-:W-:Y:S02]  /*f1c0*/  SEL R6, R0, R5, !P4 ;  /* 0x0000000500067207 */ /* 0x000fe40006000000 */
[----:B------:R-:W-:-:S07]  /*f1d0*/  SEL R5, R5, R0, !P4 ;  /* 0x0000000005057207 */ /* 0x000fce0006000000 */
.L_x_295:
[----:B------:R-:W-:-:S08]  /*f1e0*/  NOP ;  /* 0x0000000000007918 */ /* 0x000fd00000000000 */
[----:B------:R-:W0:-:S00]  /*f1f0*/  USETMAXREG.DEALLOC.CTAPOOL 0x28 ;  /* 0x00000028000079c8 */ /* 0x000e0000080e0500 */
[----:B------:R-:W-:-:S13]  /*f200*/  ISETP.NE.AND P0, PT, RZ, UR8, PT ;  /* 0x00000008ff007c0c */ /* 0x000fda000bf05270 */
[----:B------:R-:W-:Y:S05]  /*f210*/  @P0 EXIT ;  /* 0x000000000000094d */ /* 0x000fea0003800000 */
[----:B0-----:R-:W-:Y:S01]  /*f220*/  LOP3.LUT P0, RZ, R4, 0xff, RZ, 0xc0, !PT ;  /* 0x000000ff04ff7812 */ /* 0x001fe2000780c0ff */
[----:B------:R-:W-:Y:S02]  /*f230*/  IMAD.MOV.U32 R0, RZ, RZ, 0x1 ;  /* 0x00000001ff007424 */ /* 0x000fe400078e00ff */
[----:B------:R-:W-:-:S10]  /*f240*/  IMAD.MOV.U32 R8, RZ, RZ, RZ ;  /* 0x000000ffff087224 */ /* 0x000fd400078e00ff */
[----:B------:R-:W-:Y:S05]  /*f250*/  @!P0 BRA `(.L_x_298) ;  /* 0x0000000c00508947 */ /* 0x000fea0003800000 */
[----:B------:R-:W0:Y:S01]  /*f260*/  S2R R2, SR_TID.X ;  /* 0x0000000000027919 */ /* 0x000e220000002100 */
[----:B------:R-:W-:Y:S01]  /*f270*/  ULDC UR4, c[0x0][0x28c] ;  /* 0x0000a30000047ab9 */ /* 0x000fe20000000800 */
[----:B------:R-:W-:Y:S01]  /*f280*/  ULDC UR6, c[0x0][0x658] ;  /* 0x0001960000067ab9 */ /* 0x000fe20000000800 */
[----:B------:R-:W-:Y:S01]  /*f290*/  UIADD3 UR10, UR4, 0x3f, URZ ;  /* 0x0000003f040a7890 */ /* 0x000fe2000fffe03f */
[----:B------:R-:W-:Y:S01]  /*f2a0*/  BSSY B0, `(.L_x_298) ;  /* 0x00000cf000007945 */ /* 0x000fe20003800000 */
[----:B------:R-:W-:Y:S01]  /*f2b0*/  UMOV UR7, 0xffffffff ;  /* 0xffffffff00077882 */ /* 0x000fe20000000000 */
[----:B------:R-:W-:Y:S01]  /*f2c0*/  ULDC UR5, c[0x0][0x600] ;  /* 0x0001800000057ab9 */ /* 0x000fe20000000800 */
[----:B------:R-:W-:Y:S01]  /*f2d0*/  UMOV UR9, 0x1 ;  /* 0x0000000100097882 */ /* 0x000fe20000000000 */
[----:B------:R-:W-:Y:S01]  /*f2e0*/  USHF.L.U32 UR7, UR7, UR6, URZ ;  /* 0x0000000607077299 */ /* 0x000fe2000800063f */
[----:B------:R-:W-:Y:S01]  /*f2f0*/  IMAD.MOV.U32 R9, RZ, RZ, 0x1 ;  /* 0x00000001ff097424 */ /* 0x000fe200078e00ff */
[----:B------:R-:W-:Y:S01]  /*f300*/  UIADD3 UR4, UR5, -0x1, URZ ;  /* 0xffffffff05047890 */ /* 0x000fe2000fffe03f */
[----:B------:R-:W-:Y:S01]  /*f310*/  IMAD.MOV.U32 R0, RZ, RZ, 0x1 ;  /* 0x00000001ff007424 */ /* 0x000fe200078e00ff */
[----:B------:R-:W-:Y:S01]  /*f320*/  USHF.R.S32.HI UR11, URZ, 0x1f, UR10 ;  /* 0x0000001f3f0b7899 */ /* 0x000fe2000801140a */
[----:B------:R-:W-:Y:S01]  /*f330*/  IMAD.MOV.U32 R8, RZ, RZ, RZ ;  /* 0x000000ffff087224 */ /* 0x000fe200078e00ff */
[----:B------:R-:W-:Y:S01]  /*f340*/  ULDC UR8, c[0x0][0xc] ;  /* 0x0000030000087ab9 */ /* 0x000fe20000000800 */
[----:B------:R-:W-:-:S02]  /*f350*/  USHF.L.U32 UR5, UR9, UR6, URZ ;  /* 0x0000000609057299 */ /* 0x000fc4000800063f */
[----:B------:R-:W-:Y:S01]  /*f360*/  ULEA.HI UR11, UR11, UR10, URZ, 0x6 ;  /* 0x0000000a0b0b7291 */ /* 0x000fe2000f8f303f */
[----:B------:R-:W-:Y:S01]  /*f370*/  ULDC UR9, c[0x0][0x10] ;  /* 0x0000040000097ab9 */ /* 0x000fe20000000800 */
[----:B------:R-:W-:Y:S02]  /*f380*/  ULOP3.LUT UR6, URZ, UR7, URZ, 0x33, !UPT ;  /* 0x000000073f067292 */ /* 0x000fe4000f8e333f */
[----:B------:R-:W-:Y:S01]  /*f390*/  UIMAD.WIDE.U32 UR8, UR8, UR9, URZ ;  /* 0x00000009080872a5 */ /* 0x000fe2000f8e003f */
[----:B------:R-:W-:Y:S01]  /*f3a0*/  ULDC UR7, c[0x0][0x14] ;  /* 0x0000050000077ab9 */ /* 0x000fe20000000800 */
[----:B------:R-:W-:Y:S02]  /*f3b0*/  USHF.R.S32.HI UR20, URZ, 0x6, UR11 ;  /* 0x000000063f147899 */ /* 0x000fe4000801140b */
[----:B------:R-:W-:Y:S02]  /*f3c0*/  UIMAD.WIDE.U32 UR22, UR8, UR7, URZ ;  /* 0x00000007081672a5 */ /* 0x000fe4000f8e003f */
[----:B------:R-:W-:-:S02]  /*f3d0*/  UIMAD UR18, UR9, UR7, URZ ;  /* 0x00000007091272a4 */ /* 0x000fc4000f8e023f */
[----:B------:R-:W-:Y:S01]  /*f3e0*/  ULOP3.LUT UR26, UR13, 0x2, URZ, 0xfc, !UPT ;  /* 0x000000020d1a7892 */ /* 0x000fe2000f8efc3f */
[C---:B0-----:R-:W-:Y:S01]  /*f3f0*/  LOP3.LUT P2, RZ, R2.reuse, 0x7f, RZ, 0xc0, !PT ;  /* 0x0000007f02ff7812 */ /* 0x041fe2000784c0ff */
[----:B------:R-:W-:Y:S01]  /*f400*/  UIADD3 UR18, UR23, UR18, URZ ;  /* 0x0000001217127290 */ /* 0x000fe2000fffe03f */
[----:B------:R-:W-:Y:S01]  /*f410*/  LOP3.LUT P0, RZ, R2, 0x1f, RZ, 0xc0, !PT ;  /* 0x0000001f02ff7812 */ /* 0x000fe2000780c0ff */
[----:B------:R-:W-:Y:S01]  /*f420*/  UIADD3 UR27, UR20, 0x1, URZ ;  /* 0x00000001141b7890 */ /* 0x000fe2000fffe03f */
[----:B------:R-:W-:Y:S02]  /*f430*/  ULDC.64 UR24, c[0x0][0x198] ;  /* 0x0000660000187ab9 */ /* 0x000fe40000000a00 */
[----:B------:R-:W-:-:S13]  /*f440*/  PLOP3.LUT P0, PT, P0, P2, PT, 0x8a, 0x0 ;  /* 0x000000000000781c */ /* 0x000fda0000705172 */
.L_x_310:
[----:B------:R-:W-:-:S03]  /*f450*/  UMOV UR7, 0xffffffff ;  /* 0xffffffff00077882 */ /* 0x000fc60000000000 */
[----:B------:R-:W-:Y:S05]  /*f460*/  BRA.DIV UR7, `(.L_x_299) ;  /* 0x00000012077c7947 */ /* 0x000fea000b800000 */
[----:B------:R-:W-:-:S13]  /*f470*/  ELECT P1, URZ, PT ;  /* 0x00000000003f782f */ /* 0x000fda0003820000 */
.L_x_326:
[----:B------:R-:W0:Y:S01]  /*f480*/  LDC R2, c[0x0][0x28c] ;  /* 0x0000a300ff027b82 */ /* 0x000e220000000800 */
[----:B------:R-:W-:Y:S01]  /*f490*/  BSSY B1, `(.L_x_300) ;  /* 0x0000038000017945 */ /* 0x000fe20003800000 */
[----:B0-----:R-:W-:-:S13]  /*f4a0*/  ISETP.LT.OR P1, PT, R2, 0x1, !P1 ;  /* 0x000000010200780c */ /* 0x001fda0004f21670 */
[----:B------:R-:W-:Y:S05]  /*f4b0*/  @P1 BRA `(.L_x_301) ;  /* 0x0000000000d41947 */ /* 0x000fea0003800000 */
[----:B------:R-:W-:Y:S02]  /*f4c0*/  IMAD.SHL.U32 R6, R6, 0x80, RZ ;  /* 0x0000008006067824 */ /* 0x000fe400078e00ff */
[----:B------:R-:W-:Y:S02]  /*f4d0*/  IMAD.SHL.U32 R7, R5, 0x100, RZ ;  /* 0x0000010005077824 */ /* 0x000fe400078e00ff */
[----:B------:R-:W-:Y:S02]  /*f4e0*/  IMAD.MOV.U32 R12, RZ, RZ, RZ ;  /* 0x000000ffff0c7224 */ /* 0x000fe400078e00ff */
[----:B------:R-:W-:Y:S02]  /*f4f0*/  IMAD.U32 R14, RZ, RZ, UR27 ;  /* 0x0000001bff0e7e24 */ /* 0x000fe4000f8e00ff */
[----:B------:R-:W-:Y:S02]  /*f500*/  IMAD.MOV.U32 R2, RZ, RZ, R0 ;  /* 0x000000ffff027224 */ /* 0x000fe400078e0000 */
[----:B------:R-:W-:-:S07]  /*f510*/  IMAD.MOV.U32 R3, RZ, RZ, R8 ;  /* 0x000000ffff037224 */ /* 0x000fce00078e0008 */
.L_x_305:
[----:B------:R-:W0:Y:S01]  /*f520*/  S2R R5, SR_CgaCtaId ;  /* 0x0000000000057919 */ /* 0x000e220000008800 */
[----:B------:R-:W-:-:S04]  /*f530*/  MOV R4, 0x400 ;  /* 0x0000040000047802 */ /* 0x000fc80000000f00 */
[----:B0-----:R-:W-:Y:S02]  /*f540*/  LEA R10, R5, R4, 0x18 ;  /* 0x00000004050a7211 */ /* 0x001fe400078ec0ff */
[----:B------:R-:W-:Y:S01]  /*f550*/  SHF.L.U32 R4, R2, 0x1f, RZ ;  /* 0x0000001f02047819 */ /* 0x000fe200000006ff */
[----:B------:R-:W0:Y:S02]  /*f560*/  @!P2 LDC R5, c[0x0][0x500] ;  /* 0x00014000ff05ab82 */ /* 0x000e240000000800 */
[----:B------:R-:W-:-:S04]  /*f570*/  IMAD R13, R3, 0x8, R10 ;  /* 0x00000008030d7824 */ /* 0x000fc800078e020a */
[----:B------:R-:W1:Y:S02]  /*f580*/  SYNCS.PHASECHK.TRANS64.TRYWAIT P1, [R13+URZ+0x48], R4 ;  /* 0x000048040d0075a7 */ /* 0x000e64000802017f */
[----:B-1----:R-:W-:Y:S05]  /*f590*/  @!P1 BRA `(.L_x_302) ;  /* 0x0000001000509947 */ /* 0x002fea0003800000 */
.L_x_327:
[----:B------:R-:W-:Y:S01]  /*f5a0*/  UPRMT UR7, UR26, 0x9910, URZ ;  /* 0x000099101a077896 */ /* 0x000fe2000800003f */
[----:B0-----:R0:W-:Y:S03]  /*f5b0*/  @!P2 SYNCS.ARRIVE.TRANS64 RZ, [R13+URZ], R5 ;  /* 0x000000050dffa9a7 */ /* 0x0011e6000800003f */
[----:B------:R-:W-:-:S06]  /*f5c0*/  UISETP.NE.AND UP0, UPT, UR7, 0x2, UPT ;  /* 0x000000020700788c */ /* 0x000fcc000bf05270 */
[----:B------:R-:W-:-:S13]  /*f5d0*/  PLOP3.LUT P1, PT, PT, PT, UP0, 0x80, 0x0 ;  /* 0x000000000000781c */ /* 0x000fda0003f2f008 */
[----:B0-----:R-:W-:Y:S05]  /*f5e0*/  @P1 BRA `(.L_x_303) ;  /* 0x0000000000041947 */ /* 0x001fea0003800000 */
[----:B------:R-:W-:Y:S01]  /*f5f0*/  BPT.TRAP 0x1 ;  /* 0x000000040000795c */ /* 0x000fe20000300000 */
.L_x_303:
[----:B------:R-:W-:Y:S05]  /*f600*/  @P0 BRA `(.L_x_304) ;  /* 0x0000000000040947 */ /* 0x000fea0003800000 */
[----:B------:R-:W-:Y:S01]  /*f610*/  BPT.TRAP 0x1 ;  /* 0x000000040000795c */ /* 0x000fe20000300000 */
.L_x_304:
[--C-:B-1----:R-:W-:Y:S01]  /*f620*/  IMAD R4, R3, 0x4000, R10.reuse ;  /* 0x0000400003047824 */ /* 0x102fe200078e020a */
[----:B------:R-:W-:Y:S01]  /*f630*/  R2UR UR9, R13 ;  /* 0x000000000d0972ca */ /* 0x000fe200000e0000 */
[----:B------:R-:W-:Y:S01]  /*f640*/  IMAD R10, R3, 0x2000, R10 ;  /* 0x00002000030a7824 */ /* 0x000fe200078e020a */
[----:B------:R-:W-:Y:S01]  /*f650*/  UIADD3 UR14, UP0, UR24, 0xf0, URZ ;  /* 0x000000f0180e7890 */ /* 0x000fe2000ff1e03f */
[----:B------:R-:W-:Y:S01]  /*f660*/  VIADD R14, R14, 0xffffffff ;  /* 0xffffffff0e0e7836 */ /* 0x000fe20000000000 */
[----:B------:R-:W-:Y:S01]  /*f670*/  R2UR UR7, R4 ;  /* 0x00000000040772ca */ /* 0x000fe200000e0000 */
[----:B------:R-:W-:Y:S01]  /*f680*/  UIADD3 UR28, UP1, UR24, 0x1f0, URZ ;  /* 0x000001f0181c7890 */ /* 0x000fe2000ff3e03f */
[----:B------:R-:W-:Y:S01]  /*f690*/  R2UR UR8, R10 ;  /* 0x000000000a0872ca */ /* 0x000fe200000e0000 */
[----:B------:R-:W-:Y:S01]  /*f6a0*/  UIADD3.X UR15, URZ, UR25, URZ, UP0, !UPT ;  /* 0x000000193f0f7290 */ /* 0x000fe200087fe43f */
[----:B------:R-:W-:Y:S01]  /*f6b0*/  R2UR UR11, R7 ;  /* 0x00000000070b72ca */ /* 0x000fe200000e0000 */
[----:B------:R-:W-:Y:S01]  /*f6c0*/  VIADD R3, R3, 0x1 ;  /* 0x0000000103037836 */ /* 0x000fe20000000000 */
[----:B------:R-:W-:Y:S01]  /*f6d0*/  R2UR UR10, R12 ;  /* 0x000000000c0a72ca */ /* 0x000fe200000e0000 */
[----:B------:R-:W-:Y:S01]  /*f6e0*/  UIADD3.X UR29, URZ, UR25, URZ, UP1, !UPT ;  /* 0x000000193f1d7290 */ /* 0x000fe20008ffe43f */
[----:B------:R-:W-:Y:S01]  /*f6f0*/  R2UR UR12, R11 ;  /* 0x000000000b0c72ca */ /* 0x000fe200000e0000 */
[----:B------:R-:W-:Y:S01]  /*f700*/  UMOV UR16, 0x0 ;  /* 0x0000000000107882 */ /* 0x000fe20000000000 */
[----:B------:R-:W-:Y:S01]  /*f710*/  R2UR UR21, R6 ;  /* 0x00000000061572ca */ /* 0x000fe200000e0000 */
[----:B------:R-:W-:Y:S01]  /*f720*/  UMOV UR17, 0x10000000 ;  /* 0x1000000000117882 */ /* 0x000fe20000000000 */
[----:B------:R-:W-:Y:S01]  /*f730*/  ISETP.GT.AND P3, PT, R14, 0x1, PT ;  /* 0x000000010e00780c */ /* 0x000fe20003f64270 */
[----:B------:R-:W-:Y:S01]  /*f740*/  UIADD3 UR7, UR7, 0x180, URZ ;  /* 0x0000018007077890 */ /* 0x000fe2000fffe03f */
[----:B------:R-:W-:Y:S01]  /*f750*/  ISETP.NE.AND P1, PT, R3, 0x9, PT ;  /* 0x000000090300780c */ /* 0x000fe20003f25270 */
[----:B------:R-:W-:Y:S01]  /*f760*/  UIADD3 UR19, UR8, 0x24180, URZ ;  /* 0x0002418008137890 */ /* 0x000fe2000fffe03f */
[----:B------:R-:W-:-:S02]  /*f770*/  VIADD R12, R12, 0x40 ;  /* 0x000000400c0c7836 */ /* 0x000fc40000000000 */
[----:B------:R-:W-:Y:S02]  /*f780*/  SEL R5, RZ, 0x1, P1 ;  /* 0x00000001ff057807 */ /* 0x000fe40000800000 */
[----:B------:R-:W-:Y:S01]  /*f790*/  UMOV UR8, UR7 ;  /* 0x0000000700087c82 */ /* 0x000fe20008000000 */
[----:B------:R-:W-:Y:S01]  /*f7a0*/  SEL R3, R3, RZ, P1 ;  /* 0x000000ff03037207 */ /* 0x000fe20000800000 */
[----:B------:R0:W-:Y:S01]  /*f7b0*/  UTMALDG.3D [UR8], [UR14], desc[UR16] ;  /* 0x000010080e0075b4 */ /* 0x0001e20008011000 */
[----:B------:R-:W-:Y:S01]  /*f7c0*/  LOP3.LUT R2, R2, R5, RZ, 0x3c, !PT ;  /* 0x0000000502027212 */ /* 0x000fe200078e3cff */
[----:B0-----:R-:W-:Y:S01]  /*f7d0*/  UMOV UR8, UR19 ;  /* 0x0000001300087c82 */ /* 0x001fe20008000000 */
[----:B------:R-:W-:Y:S02]  /*f7e0*/  UMOV UR11, UR21 ;  /* 0x00000015000b7c82 */ /* 0x000fe40008000000 */
[----:B------:R0:W-:Y:S02]  /*f7f0*/  UTMALDG.3D [UR8], [UR28], desc[UR16] ;  /* 0x000010081c0075b4 */ /* 0x0001e40008011000 */
[----:B0-----:R-:W-:Y:S05]  /*f800*/  @P3 BRA `(.L_x_305) ;  /* 0xfffffffc00443947 */ /* 0x001fea000383ffff */
.L_x_301:
[----:B------:R-:W-:Y:S05]  /*f810*/  BSYNC B1 ;  /* 0x0000000000017941 */ /* 0x000fea0003800000 */
.L_x_300:
[----:B------:R-:W2:Y:S01]  /*f820*/  LDL.LU R15, [R1+0x78] ;  /* 0x00007800010f7983 */ /* 0x000ea20000300800 */
[----:B------:R-:W-:Y:S01]  /*f830*/  LOP3.LUT P5, RZ, R9, 0xff, RZ, 0xc0, !PT ;  /* 0x000000ff09ff7812 */ /* 0x000fe200078ac0ff */
[----:B------:R-:W-:Y:S01]  /*f840*/  VIADD R8, R8, UR20 ;  /* 0x0000001408087c36 */ /* 0x000fe20008000000 */
[----:B------:R-:W-:Y:S01]  /*f850*/  ULDC.64 UR8, c[0x0][0x650] ;  /* 0x0001940000087ab9 */ /* 0x000fe20000000a00 */
[----:B------:R-:W3:Y:S01]  /*f860*/  LDL.LU R13, [R1+0x7c] ;  /* 0x00007c00010d7983 */ /* 0x000ee20000300800 */
[----:B------:R-:W-:Y:S01]  /*f870*/  IMAD.U32 R5, RZ, RZ, UR20 ;  /* 0x00000014ff057e24 */ /* 0x000fe2000f8e00ff */
[----:B------:R-:W-:Y:S01]  /*f880*/  UISETP.GE.U32.AND UP0, UPT, UR20, 0x9, UPT ;  /* 0x000000091400788c */ /* 0x000fe2000bf06070 */
[----:B------:R-:W-:Y:S01]  /*f890*/  ISETP.GT.U32.AND P1, PT, R8, 0x8, PT ;  /* 0x000000080800780c */ /* 0x000fe20003f24070 */
[----:B------:R-:W-:Y:S01]  /*f8a0*/  BSSY B1, `(.L_x_306) ;  /* 0x000006c000017945 */ /* 0x000fe20003800000 */
[----:B------:R-:W-:Y:S01]  /*f8b0*/  IMAD.MOV.U32 R6, RZ, RZ, -0x1 ;  /* 0xffffffffff067424 */ /* 0x000fe200078e00ff */
[----:B------:R-:W-:Y:S01]  /*f8c0*/  PRMT R9, RZ, 0x7610, R9 ;  /* 0x00007610ff097816 */ /* 0x000fe20000000009 */
[----:B------:R-:W-:Y:S01]  /*f8d0*/  IMAD.MOV.U32 R11, RZ, RZ, -0x1 ;  /* 0xffffffffff0b7424 */ /* 0x000fe200078e00ff */
[----:B------:R-:W-:-:S02]  /*f8e0*/  ISETP.LT.U32.AND P1, PT, R5, 0x9, P1 ;  /* 0x000000090500780c */ /* 0x000fc40000f21070 */
[----:B------:R-:W0:Y:S01]  /*f8f0*/  @P5 S2R R3, SR_CgaCtaId ;  /* 0x0000000000035919 */ /* 0x000e220000008800 */
[----:B------:R-:W-:Y:S02]  /*f900*/  @P5 MOV R2, 0x400 ;  /* 0x0000040000025802 */ /* 0x000fe40000000f00 */
[----:B------:R-:W-:Y:S02]  /*f910*/  PLOP3.LUT P3, PT, PT, PT, UP0, 0x80, 0x0 ;  /* 0x000000000000781c */ /* 0x000fe40003f6f008 */
[----:B0-----:R-:W-:Y:S01]  /*f920*/  @P5 LEA R4, R3, R2, 0x18 ;  /* 0x0000000203045211 */ /* 0x001fe200078ec0ff */
[----:B------:R-:W-:-:S03]  /*f930*/  IMAD.WIDE.U32 R2, R8, 0x38e38e39, RZ ;  /* 0x38e38e3908027825 */ /* 0x000fc600078e00ff */
[----:B------:R0:W-:Y:S02]  /*f940*/  @P5 SYNCS.ARRIVE.TRANS64.A1T0 RZ, [R4+URZ+0xa8], RZ ;  /* 0x0000a8ff04ff59a7 */ /* 0x0001e4000810003f */
[----:B------:R-:W-:Y:S02]  /*f950*/  SHF.R.U32.HI R5, RZ, 0x1, R3 ;  /* 0x00000001ff057819 */ /* 0x000fe40000011603 */
[----:B------:R-:W-:Y:S02]  /*f960*/  SEL R3, RZ, 0x1, !P1 ;  /* 0x00000001ff037807 */ /* 0x000fe40004800000 */
[----:B------:R-:W-:Y:S01]  /*f970*/  PRMT R2, RZ, 0x7610, R2 ;  /* 0x00007610ff027816 */ /* 0x000fe20000000002 */
[----:B------:R-:W-:Y:S01]  /*f980*/  IMAD R8, R5, -0x9, R8 ;  /* 0xfffffff705087824 */ /* 0x000fe200078e0208 */
[----:B------:R-:W-:-:S04]  /*f990*/  LOP3.LUT R0, R0, R3, RZ, 0x3c, !PT ;  /* 0x0000000300007212 */ /* 0x000fc800078e3cff */
[----:B------:R-:W-:Y:S01]  /*f9a0*/  @P3 LOP3.LUT R0, R0, 0x1, R5, 0x78, !PT ;  /* 0x0000000100003812 */ /* 0x000fe200078e7805 */
[----:B------:R-:W-:Y:S01]  /*f9b0*/  IMAD.MOV.U32 R5, RZ, RZ, -0x1 ;  /* 0xffffffffff057424 */ /* 0x000fe200078e00ff */
[----:B---3--:R-:W-:-:S04]  /*f9c0*/  IADD3 R13, P5, R13, UR22, RZ ;  /* 0x000000160d0d7c10 */ /* 0x008fc8000ffbe0ff */
[----:B--2---:R-:W-:Y:S01]  /*f9d0*/  IADD3.X R15, R15, UR18, RZ, P5, !PT ;  /* 0x000000120f0f7c10 */ /* 0x004fe2000affe4ff */
[----:B------:R0:W-:Y:S01]  /*f9e0*/  STL [R1+0x7c], R13 ;  /* 0x00007c0d01007387 */ /* 0x0001e20000100800 */
[----:B------:R-:W-:-:S03]  /*f9f0*/  ISETP.GE.U32.AND P1, PT, R13, UR8, PT ;  /* 0x000000080d007c0c */ /* 0x000fc6000bf26070 */
[----:B------:R0:W-:Y:S01]  /*fa00*/  STL [R1+0x78], R15 ;  /* 0x0000780f01007387 */ /* 0x0001e20000100800 */
[----:B------:R-:W-:-:S13]  /*fa10*/  ISETP.GE.U32.AND.EX P1, PT, R15, UR9, PT, P1 ;  /* 0x000000090f007c0c */ /* 0x000fda000bf26110 */
[----:B0-----:R-:W-:Y:S05]  /*fa20*/  @P1 BRA `(.L_x_307) ;  /* 0x00000004004c1947 */ /* 0x001fea0003800000 */
[----:B------:R-:W-:Y:S01]  /*fa30*/  ULDC.64 UR8, c[0x0][0x628] ;  /* 0x00018a0000087ab9 */ /* 0x000fe20000000a00 */
[----:B------:R-:W0:Y:S01]  /*fa40*/  S2R R12, SR_CTAID.X ;  /* 0x00000000000c7919 */ /* 0x000e220000002500 */
[----:B------:R-:W-:Y:S01]  /*fa50*/  ISETP.NE.U32.AND P1, PT, RZ, UR8, PT ;  /* 0x00000008ff007c0c */ /* 0x000fe2000bf25070 */
[----:B------:R-:W-:Y:S01]  /*fa60*/  ULDC UR10, c[0x0][0x630] ;  /* 0x00018c00000a7ab9 */ /* 0x000fe20000000800 */
[----:B------:R-:W-:Y:S01]  /*fa70*/  IMAD.MOV.U32 R2, RZ, RZ, R13 ;  /* 0x000000ffff027224 */ /* 0x000fe200078e000d */
[----:B------:R-:W1:Y:S01]  /*fa80*/  S2R R10, SR_CTAID.Y ;  /* 0x00000000000a7919 */ /* 0x000e620000002600 */
[----:B------:R-:W-:Y:S01]  /*fa90*/  ISETP.NE.AND.EX P1, PT, RZ, UR9, PT, P1 ;  /* 0x00000009ff007c0c */ /* 0x000fe2000bf25310 */
[----:B------:R-:W-:-:S12]  /*faa0*/  IMAD.MOV.U32 R3, RZ, RZ, R15 ;  /* 0x000000ffff037224 */ /* 0x000fd800078e000f */
[----:B------:R-:W-:Y:S05]  /*fab0*/  @!P1 BRA `(.L_x_308) ;  /* 0x0000000000289947 */ /* 0x000fea0003800000 */
[----:B------:R-:W-:Y:S02]  /*fac0*/  ULDC UR7, c[0x0][0x634] ;  /* 0x00018d0000077ab9 */ /* 0x000fe40000000800 */
[----:B------:R-:W-:-:S05]  /*fad0*/  IADD3 R7, P1, R13, UR7, RZ ;  /* 0x000000070d077c10 */ /* 0x000fca000ff3e0ff */
[----:B------:R-:W-:-:S04]  /*fae0*/  IMAD.X R11, RZ, RZ, R15, P1 ;  /* 0x000000ffff0b7224 */ /* 0x000fc800008e060f */
[----:B------:R-:W-:-:S04]  /*faf0*/  IMAD.WIDE.U32 R4, R11, UR8, RZ ;  /* 0x000000080b047c25 */ /* 0x000fc8000f8e00ff */
[----:B------:R-:W-:-:S04]  /*fb00*/  IMAD.WIDE.U32 R4, P1, R7, UR9, R4 ;  /* 0x0000000907047c25 */ /* 0x000fc8000f820004 */
[----:B------:R-:W-:-:S04]  /*fb10*/  IMAD.WIDE.U32 R6, R7, UR8, RZ ;  /* 0x0000000807067c25 */ /* 0x000fc8000f8e00ff */
[----:B------:R-:W-:Y:S01]  /*fb20*/  IMAD.X R3, RZ, RZ, RZ, P1 ;  /* 0x000000ffff037224 */ /* 0x000fe200008e06ff */
[----:B------:R-:W-:Y:S01]  /*fb30*/  IADD3 RZ, P1, R7, R4, RZ ;  /* 0x0000000407ff7210 */ /* 0x000fe20007f3e0ff */
[----:B------:R-:W-:-:S04]  /*fb40*/  IMAD.MOV.U32 R2, RZ, RZ, R5 ;  /* 0x000000ffff027224 */ /* 0x000fc800078e0005 */
[----:B------:R-:W-:-:S08]  /*fb50*/  IMAD.WIDE.U32.X R2, R11, UR9, R2, P1 ;  /* 0x000000090b027c25 */ /* 0x000fd000088e0402 */
.L_x_308:
[--C-:B------:R-:W-:Y:S01]  /*fb60*/  SHF.R.U64 R11, R2, UR10, R3.reuse ;  /* 0x0000000a020b7c19 */ /* 0x100fe20008001203 */
[----:B------:R-:W-:Y:S01]  /*fb70*/  ULDC.64 UR8, c[0x0][0x620] ;  /* 0x0001880000087ab9 */ /* 0x000fe20000000a00 */
[----:B------:R-:W-:Y:S01]  /*fb80*/  SHF.R.U32.HI R2, RZ, UR10, R3 ;  /* 0x0000000aff027c19 */ /* 0x000fe20008011603 */
[----:B------:R-:W-:Y:S01]  /*fb90*/  IMAD.MOV.U32 R3, RZ, RZ, R15 ;  /* 0x000000ffff037224 */ /* 0x000fe200078e000f */
[----:B------:R-:W-:Y:S01]  /*fba0*/  IADD3 R5, P1, RZ, -R11, RZ ;  /* 0x8000000bff057210 */ /* 0x000fe20007f3e0ff */
[----:B------:R-:W-:Y:S01]  /*fbb0*/  ULDC UR7, c[0x0][0x150] ;  /* 0x0000540000077ab9 */ /* 0x000fe20000000800 */
[----:B0-----:R-:W-:Y:S01]  /*fbc0*/  I2FP.F32.U32 R6, R12 ;  /* 0x0000000c00067245 */ /* 0x001fe20000201000 */
[----:B------:R-:W0:Y:S01]  /*fbd0*/  LDC R7, c[0x0][0x144] ;  /* 0x00005100ff077b82 */ /* 0x000e220000000800 */
[----:B------:R-:W-:Y:S01]  /*fbe0*/  ULDC.64 UR10, c[0x0][0x640] ;  /* 0x00019000000a7ab9 */ /* 0x000fe20000000a00 */
[----:B------:R-:W-:Y:S01]  /*fbf0*/  IMAD.X R2, RZ, RZ, ~R2, P1 ;  /* 0x000000ffff027224 */ /* 0x000fe200008e0e02 */
[----:B------:R-:W-:Y:S01]  /*fc00*/  ISETP.NE.U32.AND P1, PT, RZ, UR10, PT ;  /* 0x0000000aff007c0c */ /* 0x000fe2000bf25070 */
[----:B------:R-:W-:Y:S01]  /*fc10*/  FMUL R6, R6, UR7 ;  /* 0x0000000706067c20 */ /* 0x000fe20008400000 */
[----:B------:R-:W-:Y:S01]  /*fc20*/  ULDC UR7, c[0x0][0x618] ;  /* 0x0001860000077ab9 */ /* 0x000fe20000000800 */
[----:B------:R-:W-:Y:S01]  /*fc30*/  IMAD R4, R2, UR8, RZ ;  /* 0x0000000802047c24 */ /* 0x000fe2000f8e02ff */
[----:B------:R-:W-:Y:S01]  /*fc40*/  ISETP.NE.AND.EX P1, PT, RZ, UR11, PT, P1 ;  /* 0x0000000bff007c0c */ /* 0x000fe2000bf25310 */
[----:B------:R-:W-:Y:S01]  /*fc50*/  IMAD.MOV.U32 R2, RZ, RZ, R13 ;  /* 0x000000ffff027224 */ /* 0x000fe200078e000d */
[----:B------:R-:W2:Y:S01]  /*fc60*/  LDC R15, c[0x0][0x148] ;  /* 0x00005200ff0f7b82 */ /* 0x000ea20000000800 */
[----:B------:R-:W3:Y:S02]  /*fc70*/  F2I.U32.TRUNC.NTZ R6, R6 ;  /* 0x0000000600067305 */ /* 0x000ee4000020f000 */
[----:B------:R-:W-:Y:S01]  /*fc80*/  IMAD.WIDE.U32 R2, R5, UR8, R2 ;  /* 0x0000000805027c25 */ /* 0x000fe2000f8e0002 */
[----:B------:R-:W-:-:S03]  /*fc90*/  ULDC UR8, c[0x0][0x154] ;  /* 0x0000550000087ab9 */ /* 0x000fc60000000800 */
[----:B------:R-:W-:Y:S01]  /*fca0*/  IMAD R5, R5, UR9, R4 ;  /* 0x0000000905057c24 */ /* 0x000fe2000f8e0204 */
[----:B------:R-:W-:-:S03]  /*fcb0*/  ULDC UR9, c[0x0][0x608] ;  /* 0x0001820000097ab9 */ /* 0x000fc60000000800 */
[----:B------:R-:W-:-:S05]  /*fcc0*/  IMAD.IADD R3, R3, 0x1, R5 ;  /* 0x0000000103037824 */ /* 0x000fca00078e0205 */
[----:B------:R-:W-:Y:S01]  /*fcd0*/  SHF.R.U64 R13, R2, UR7, R3 ;  /* 0x00000007020d7c19 */ /* 0x000fe20008001203 */
[----:B---3--:R-:W-:Y:S01]  /*fce0*/  IMAD.MOV R6, RZ, RZ, -R6 ;  /* 0x000000ffff067224 */ /* 0x008fe200078e0a06 */
[----:B-1----:R-:W-:-:S03]  /*fcf0*/  I2FP.F32.U32 R2, R10 ;  /* 0x0000000a00027245 */ /* 0x002fc60000201000 */
[----:B0-----:R-:W-:Y:S02]  /*fd00*/  IMAD R19, R7, R6, R12 ;  /* 0x0000000607137224 */ /* 0x001fe400078e020c */
[----:B------:R-:W-:Y:S01]  /*fd10*/  FMUL R4, R2, UR8 ;  /* 0x0000000802047c20 */ /* 0x000fe20008400000 */
[----:B------:R-:W-:Y:S01]  /*fd20*/  SHF.R.U32.HI R2, RZ, UR7, R3 ;  /* 0x00000007ff027c19 */ /* 0x000fe20008011603 */
[----:B------:R-:W-:Y:S02]  /*fd30*/  ULDC UR7, c[0x0][0x658] ;  /* 0x0001960000077ab9 */ /* 0x000fe40000000800 */
[----:B------:R0:W1:Y:S01]  /*fd40*/  F2I.U32.TRUNC.NTZ R18, R4 ;  /* 0x0000000400127305 */ /* 0x000062000020f000 */
[--C-:B------:R-:W-:Y:S02]  /*fd50*/  SHF.R.U64 R16, R13, UR9, R2.reuse ;  /* 0x000000090d107c19 */ /* 0x100fe40008001202 */
[----:B------:R-:W-:-:S04]  /*fd60*/  SHF.R.U32.HI R3, RZ, UR9, R2 ;  /* 0x00000009ff037c19 */ /* 0x000fc80008011602 */
[--C-:B------:R-:W-:Y:S02]  /*fd70*/  SHF.R.U64 R14, R16, UR7, R3.reuse ;  /* 0x00000007100e7c19 */ /* 0x100fe40008001203 */
[----:B------:R-:W-:-:S03]  /*fd80*/  SHF.R.U32.HI R3, RZ, UR7, R3 ;  /* 0x00000007ff037c19 */ /* 0x000fc60008011603 */
[----:B------:R-:W-:Y:S01]  /*fd90*/  IMAD.MOV.U32 R2, RZ, RZ, R14 ;  /* 0x000000ffff027224 */ /* 0x000fe200078e000e */
[----:B0-2---:R-:W-:Y:S06]  /*fda0*/  @!P1 BRA `(.L_x_309) ;  /* 0x0000000000289947 */ /* 0x005fec0003800000 */
        /* <DEDUP_REMOVED lines=10> */
.L_x_309:
[----:B------:R-:W-:Y:S01]  /*fe50*/  ULDC UR7, c[0x0][0x648] ;  /* 0x0001920000077ab9 */ /* 0x000fe20000000800 */
[----:B-1----:R-:W-:Y:S01]  /*fe60*/  IMAD.MOV R18, RZ, RZ, -R18 ;  /* 0x000000ffff127224 */ /* 0x002fe200078e0a12 */
[----:B------:R-:W-:Y:S01]  /*fe70*/  SHF.R.U64 R3, R2, UR7, R3 ;  /* 0x0000000702037c19 */ /* 0x000fe20008001203 */
[----:B------:R-:W-:Y:S01]  /*fe80*/  ULDC UR7, c[0x0][0x638] ;  /* 0x00018e0000077ab9 */ /* 0x000fe20000000800 */
[----:B------:R-:W-:Y:S01]  /*fe90*/  LOP3.LUT R2, R16, UR6, RZ, 0xc0, !PT ;  /* 0x0000000610027c12 */ /* 0x000fe2000f8ec0ff */
[----:B------:R-:W-:Y:S01]  /*fea0*/  @P4 IMAD R19, R15, R18, R10 ;  /* 0x000000120f134224 */ /* 0x000fe200078e020a */
[----:B------:R-:W-:Y:S01]  /*feb0*/  LOP3.LUT R13, R13, UR4, RZ, 0xc0, !PT ;  /* 0x000000040d0d7c12 */ /* 0x000fe2000f8ec0ff */
[----:B------:R-:W-:Y:S01]  /*fec0*/  IMAD.MOV R5, RZ, RZ, -R3 ;  /* 0x000000ffff057224 */ /* 0x000fe200078e0a03 */
[----:B------:R-:W-:Y:S01]  /*fed0*/  ULDC UR8, c[0x0][0x610] ;  /* 0x0001840000087ab9 */ /* 0x000fe20000000800 */
[----:B------:R-:W-:Y:S02]  /*fee0*/  IMAD R2, R3, UR5, R2 ;  /* 0x0000000503027c24 */ /* 0x000fe4000f8e0202 */
[----:B------:R-:W-:Y:S01]  /*fef0*/  IMAD R14, R5, UR7, R14 ;  /* 0x00000007050e7c24 */ /* 0x000fe2000f8e020e */
[----:B------:R-:W-:Y:S01]  /*ff00*/  ULDC UR7, c[0x0][0x600] ;  /* 0x0001800000077ab9 */ /* 0x000fe20000000800 */
[----:B------:R-:W-:-:S02]  /*ff10*/  IMAD R5, R2, UR8, R19 ;  /* 0x0000000802057c24 */ /* 0x000fc4000f8e0213 */
[----:B------:R-:W-:Y:S02]  /*ff20*/  IMAD R14, R14, UR7, R13 ;  /* 0x000000070e0e7c24 */ /* 0x000fe4000f8e020d */
[----:B------:R-:W-:-:S03]  /*ff30*/  IMAD.MOV.U32 R2, RZ, RZ, 0x1 ;  /* 0x00000001ff027424 */ /* 0x000fc600078e00ff */
[----:B------:R-:W-:Y:S02]  /*ff40*/  SEL R6, R14, R5, !P4 ;  /* 0x000000050e067207 */ /* 0x000fe40006000000 */
[----:B------:R-:W-:-:S07]  /*ff50*/  SEL R5, R5, R14, !P4 ;  /* 0x0000000e05057207 */ /* 0x000fce0006000000 */
.L_x_307:
[----:B------:R-:W-:Y:S05]  /*ff60*/  BSYNC B1 ;  /* 0x0000000000017941 */ /* 0x000fea0003800000 */
.L_x_306:
[----:B------:R-:W-:-:S13]  /*ff70*/  LOP3.LUT P1, RZ, R2, 0xff, RZ, 0xc0, !PT ;  /* 0x000000ff02ff7812 */ /* 0x000fda000782c0ff */
[----:B------:R-:W-:Y:S05]  /*ff80*/  @P1 BRA `(.L_x_310) ;  /* 0xfffffff400301947 */ /* 0x000fea000383ffff */
[----:B------:R-:W-:Y:S05]  /*ff90*/  BSYNC B0 ;  /* 0x0000000000007941 */ /* 0x000fea0003800000 */
.L_x_298:
[----:B------:R-:W-:-:S03]  /*ffa0*/  UMOV UR7, 0xffffffff ;  /* 0xffffffff00077882 */ /* 0x000fc60000000000 */
[----:B------:R-:W-:Y:S05]  /*ffb0*/  BRA.DIV UR7, `(.L_x_311) ;  /* 0x0000000607dc7947 */ /* 0x000fea000b800000 */
[----:B------:R-:W-:-:S13]  /*ffc0*/  ELECT P0, URZ, PT ;  /* 0x00000000003f782f */ /* 0x000fda0003800000 */
.L_x_330:
[----:B------:R-:W-:Y:S04]  /*ffd0*/  BSSY B0, `(.L_x_312) ;  /* 0x0000059000007945 */ /* 0x000fe80003800000 */
[----:B------:R-:W-:Y:S05]  /*ffe0*/  @!P0 BRA `(.L_x_313) ;  /* 0x00000004005c8947 */ /* 0x000fea0003800000 */
[----:B------:R-:W-:-:S04]  /*fff0*/  ULOP3.LUT UR7, UR13, 0x2, URZ, 0xfc, !UPT ;  /* 0x000000020d077892 */ /* 0x000fc8000f8efc3f */
[----:B------:R-:W-:-:S06]  /*10000*/  UISETP.NE.AND UP0, UPT, UR7, 0x3, UPT ;  /* 0x000000030700788c */ /* 0x000fcc000bf05270 */
[----:B------:R-:W-:-:S13]  /*10010*/  PLOP3.LUT P0, PT, PT, PT, UP0, 0x80, 0x0 ;  /* 0x000000000000781c */ /* 0x000fda0003f0f008 */
[----:B------:R-:W-:Y:S05]  /*10020*/  @!P0 BRA `(.L_x_314) ;  /* 0x0000000000048947 */ /* 0x000fea0003800000 */
[----:B------:R-:W-:Y:S01]  /*10030*/  BPT.TRAP 0x1 ;  /* 0x000000040000795c */ /* 0x000fe20000300000 */
.L_x_314:
[----:B------:R-:W0:Y:S01]  /*10040*/  S2R R3, SR_CgaCtaId ;  /* 0x0000000000037919 */ /* 0x000e220000008800 */
[----:B------:R-:W-:-:S04]  /*10050*/  MOV R2, 0x400 ;  /* 0x0000040000027802 */ /* 0x000fc80000000f00 */
[----:B0-----:R-:W-:Y:S02]  /*10060*/  LEA R3, R3, R2, 0x18 ;  /* 0x0000000203037211 */ /* 0x001fe400078ec0ff */
[----:B------:R-:W-:-:S03]  /*10070*/  SHF.L.U32 R2, R0, 0x1f, RZ ;  /* 0x0000001f00027819 */ /* 0x000fc600000006ff */
[----:B------:R-:W-:-:S04]  /*10080*/  VIADD R3, R3, 0x48 ;  /* 0x0000004803037836 */ /* 0x000fc80000000000 */
[C---:B------:R-:W-:Y:S02]  /*10090*/  IMAD R7, R8.reuse, 0x8, R3 ;  /* 0x0000000808077824 */ /* 0x040fe400078e0203 */
[----:B------:R-:W-:Y:S02]  /*100a0*/  VIADD R8, R8, 0x1 ;  /* 0x0000000108087836 */ /* 0x000fe40000000000 */
[----:B------:R-:W0:Y:S03]  /*100b0*/  SYNCS.PHASECHK.TRANS64.TRYWAIT P0, [R7+URZ], R2 ;  /* 0x00000002070075a7 */ /* 0x000e26000800017f */
[----:B------:R-:W-:-:S04]  /*100c0*/  ISETP.NE.AND P1, PT, R8, 0x9, PT ;  /* 0x000000090800780c */ /* 0x000fc80003f25270 */
[----:B------:R-:W-:Y:S02]  /*100d0*/  SEL R5, RZ, 0x1, P1 ;  /* 0x00000001ff057807 */ /* 0x000fe40000800000 */
[----:B------:R-:W-:Y:S02]  /*100e0*/  SEL R8, R8, RZ, P1 ;  /* 0x000000ff08087207 */ /* 0x000fe40000800000 */
[----:B------:R-:W-:-:S03]  /*100f0*/  LOP3.LUT R5, R0, R5, RZ, 0x3c, !PT ;  /* 0x0000000500057212 */ /* 0x000fc600078e3cff */
[----:B------:R-:W-:Y:S01]  /*10100*/  IMAD R9, R8, 0x8, R3 ;  /* 0x0000000808097824 */ /* 0x000fe200078e0203 */
[----:B------:R-:W-:Y:S01]  /*10110*/  SHF.L.U32 R4, R5, 0x1f, RZ ;  /* 0x0000001f05047819 */ /* 0x000fe200000006ff */
[----:B0-----:R-:W-:Y:S06]  /*10120*/  @!P0 BRA `(.L_x_315) ;  /* 0x0000000400a48947 */ /* 0x001fec0003800000 */
.L_x_331:
[----:B------:R-:W1:Y:S01]  /*10130*/  SYNCS.PHASECHK.TRANS64.TRYWAIT P0, [R9+URZ], R4 ;  /* 0x00000004090075a7 */ /* 0x000e62000800017f */
[----:B------:R-:W-:-:S05]  /*10140*/  VIADD R0, R8, 0x1 ;  /* 0x0000000108007836 */ /* 0x000fca0000000000 */
[----:B------:R-:W-:-:S04]  /*10150*/  ISETP.NE.AND P1, PT, R0, 0x9, PT ;  /* 0x000000090000780c */ /* 0x000fc80003f25270 */
[----:B0-----:R-:W-:Y:S02]  /*10160*/  SEL R2, RZ, 0x1, P1 ;  /* 0x00000001ff027807 */ /* 0x001fe40000800000 */
[----:B------:R-:W-:Y:S02]  /*10170*/  SEL R0, R0, RZ, P1 ;  /* 0x000000ff00007207 */ /* 0x000fe40000800000 */
[----:B------:R-:W-:-:S03]  /*10180*/  LOP3.LUT R7, R5, R2, RZ, 0x3c, !PT ;  /* 0x0000000205077212 */ /* 0x000fc600078e3cff */
[----:B------:R-:W-:Y:S01]  /*10190*/  IMAD R6, R0, 0x8, R3 ;  /* 0x0000000800067824 */ /* 0x000fe200078e0203 */
[----:B------:R-:W-:Y:S01]  /*101a0*/  SHF.L.U32 R5, R7, 0x1f, RZ ;  /* 0x0000001f07057819 */ /* 0x000fe200000006ff */
[----:B-1----:R-:W-:Y:S06]  /*101b0*/  @!P0 BRA `(.L_x_316) ;  /* 0x0000000400948947 */ /* 0x002fec0003800000 */
.L_x_332:
[----:B------:R-:W1:Y:S01]  /*101c0*/  SYNCS.PHASECHK.TRANS64.TRYWAIT P0, [R6+URZ], R5 ;  /* 0x00000005060075a7 */ /* 0x000e62000800017f */
[----:B------:R-:W-:-:S05]  /*101d0*/  VIADD R0, R0, 0x1 ;  /* 0x0000000100007836 */ /* 0x000fca0000000000 */
[----:B------:R-:W-:-:S04]  /*101e0*/  ISETP.NE.AND P1, PT, R0, 0x9, PT ;  /* 0x000000090000780c */ /* 0x000fc80003f25270 */
[----:B------:R-:W-:Y:S02]  /*101f0*/  SEL R2, RZ, 0x1, P1 ;  /* 0x00000001ff027807 */ /* 0x000fe40000800000 */
[----:B------:R-:W-:Y:S02]  /*10200*/  SEL R0, R0, RZ, P1 ;  /* 0x000000ff00007207 */ /* 0x000fe40000800000 */
[----:B------:R-:W-:-:S03]  /*10210*/  LOP3.LUT R7, R7, R2, RZ, 0x3c, !PT ;  /* 0x0000000207077212 */ /* 0x000fc600078e3cff */
[----:B0-----:R-:W-:Y:S01]  /*10220*/  IMAD R9, R0, 0x8, R3 ;  /* 0x0000000800097824 */ /* 0x001fe200078e0203 */
[----:B------:R-:W-:Y:S01]  /*10230*/  SHF.L.U32 R4, R7, 0x1f, RZ ;  /* 0x0000001f07047819 */ /* 0x000fe200000006ff */
[----:B-1----:R-:W-:Y:S06]  /*10240*/  @!P0 BRA `(.L_x_317) ;  /* 0x0000000400848947 */ /* 0x002fec0003800000 */
.L_x_333:
        /* <DEDUP_REMOVED lines=9> */
.L_x_334:
        /* <DEDUP_REMOVED lines=9> */
.L_x_335:
        /* <DEDUP_REMOVED lines=9> */
.L_x_336:
        /* <DEDUP_REMOVED lines=9> */
.L_x_337:
[----:B------:R-:W1:Y:S01]  /*10490*/  SYNCS.PHASECHK.TRANS64.TRYWAIT P0, [R9+URZ], R4 ;  /* 0x00000004090075a7 */ /* 0x000e62000800017f */
[----:B------:R-:W-:-:S05]  /*104a0*/  VIADD R0, R0, 0x1 ;  /* 0x0000000100007836 */ /* 0x000fca0000000000 */
[----:B------:R-:W-:-:S04]  /*104b0*/  ISETP.NE.AND P1, PT, R0, 0x9, PT ;  /* 0x000000090000780c */ /* 0x000fc80003f25270 */
[----:B------:R-:W-:Y:S02]  /*104c0*/  SEL R2, RZ, 0x1, P1 ;  /* 0x00000001ff027807 */ /* 0x000fe40000800000 */
[----:B------:R-:W-:Y:S02]  /*104d0*/  SEL R0, R0, RZ, P1 ;  /* 0x000000ff00007207 */ /* 0x000fe40000800000 */
[----:B------:R-:W-:Y:S01]  /*104e0*/  LOP3.LUT R2, R7, R2, RZ, 0x3c, !PT ;  /* 0x0000000207027212 */ /* 0x000fe200078e3cff */
[----:B-1----:R-:W-:Y:S06]  /*104f0*/  @!P0 BRA `(.L_x_322) ;  /* 0x00000004003c8947 */ /* 0x002fec0003800000 */
.L_x_338:
[----:B------:R-:W-:Y:S01]  /*10500*/  IMAD R3, R0, 0x8, R3 ;  /* 0x0000000800037824 */ /* 0x000fe200078e0203 */
[----:B------:R-:W-:-:S07]  /*10510*/  SHF.L.U32 R0, R2, 0x1f, RZ ;  /* 0x0000001f02007819 */ /* 0x000fce00000006ff */
.L_x_323:
[----:B--2---:R2:W3:Y:S02]  /*10520*/  SYNCS.PHASECHK.TRANS64.TRYWAIT P0, [R3+URZ], R0 ;  /* 0x00000000030075a7 */ /* 0x0044e4000800017f */
[----:B---3--:R-:W-:Y:S05]  /*10530*/  @!P0 NANOSLEEP.SYNCS 0x989680 ;  /* 0x009896800000895d */ /* 0x008fea0003900000 */
[----:B------:R-:W3:Y:S02]  /*10540*/  @!P0 SYNCS.PHASECHK.TRANS64 P0, [R3+URZ], R0 ;  /* 0x00000000030085a7 */ /* 0x000ee4000800007f */
[----:B---3--:R-:W-:Y:S05]  /*10550*/  @!P0 BRA `(.L_x_323) ;  /* 0xfffffffc00f08947 */ /* 0x008fea000383ffff */
.L_x_313:
[----:B------:R-:W-:Y:S05]  /*10560*/  BSYNC B0 ;  /* 0x0000000000007941 */ /* 0x000fea0003800000 */
.L_x_312:
[----:B------:R-:W-:Y:S05]  /*10570*/  EXIT ;  /* 0x000000000000794d */ /* 0x000fea0003800000 */
.L_x_18:
[----:B-1----:R-:W-:-:S04]  /*10580*/  IMAD.U32 R3, RZ, RZ, UR6 ;  /* 0x00000006ff037e24 */ /* 0x002fc8000f8e00ff */
[----:B------:R1:W2:Y:S03]  /*10590*/  SYNCS.PHASECHK.TRANS64.TRYWAIT P0, [R3+URZ], R0 ;  /* 0x00000000030075a7 */ /* 0x0002a6000800017f */
[----:B--2---:R-:W-:Y:S05]  /*105a0*/  @!P0 NANOSLEEP.SYNCS 0x989680 ;  /* 0x009896800000895d */ /* 0x004fea0003900000 */
[----:B------:R-:W2:Y:S02]  /*105b0*/  @!P0 SYNCS.PHASECHK.TRANS64 P0, [R3+URZ], R0 ;  /* 0x00000000030085a7 */ /* 0x000ea4000800007f */
[----:B--2---:R-:W-:Y:S05]  /*105c0*/  @!P0 BRA `(.L_x_18) ;  /* 0xfffffffc00ec8947 */ /* 0x004fea000383ffff */
[----:B------:R-:W-:Y:S05]  /*105d0*/  BRA `(.L_x_17) ;  /* 0xffffff1400947947 */ /* 0x000fea000383ffff */
.L_x_24:
[----:B-----5:R1:W-:Y:S02]  /*105e0*/  STL [R1+0x88], R0 ;  /* 0x0000880001007387 */ /* 0x0203e40000100800 */
[----:B-1----:R-:W-:-:S04]  /*105f0*/  IMAD.U32 R0, RZ, RZ, UR16 ;  /* 0x00000010ff007e24 */ /* 0x002fc8000f8e00ff */
[----:B------:R1:W2:Y:S03]  /*10600*/  SYNCS.PHASECHK.TRANS64.TRYWAIT P0, [R0+URZ], R229 ;  /* 0x000000e5000075a7 */ /* 0x0002a6000800017f */
[----:B--2---:R-:W-:Y:S05]  /*10610*/  @!P0 NANOSLEEP.SYNCS 0x989680 ;  /* 0x009896800000895d */ /* 0x004fea0003900000 */
[----:B------:R1:W2:Y:S02]  /*10620*/  @!P0 SYNCS.PHASECHK.TRANS64 P0, [R0+URZ], R229 ;  /* 0x000000e5000085a7 */ /* 0x0002a4000800007f */
[----:B-1----:R1:W5:Y:S02]  /*10630*/  LDL.LU R0, [R1+0x88] ;  /* 0x0000880001007983 */ /* 0x0023640000300800 */
[----:B-12---:R-:W-:Y:S05]  /*10640*/  @!P0 BRA `(.L_x_24) ;  /* 0xfffffffc00e48947 */ /* 0x006fea000383ffff */
[----:B------:R-:W-:Y:S05]  /*10650*/  BRA `(.L_x_23) ;  /* 0xffffff2800287947 */ /* 0x000fea000383ffff */
.L_x_299:
[----:B------:R-:W-:Y:S01]  /*10660*/  BSSY B1, `(.L_x_324) ;  /* 0x0000006000017945 */ /* 0x000fe20003800000 */
[----:B------:R-:W-:-:S07]  /*10670*/  IMAD.MOV.U32 R2, RZ, RZ, -0x1 ;  /* 0xffffffffff027424 */ /* 0x000fce00078e00ff */
[----:B------:R-:W-:Y:S05]  /*10680*/  WARPSYNC.COLLECTIVE R2, `(.L_x_325) ;  /* 0x00000000020c7348 */ /* 0x000fea0003c00000 */
[----:B------:R-:W-:Y:S02]  /*10690*/  ELECT P1, UR62, PT ;  /* 0x00000000003e782f */ /* 0x000fe40003820000 */
[----:B------:R-:W-:Y:S01]  /*106a0*/  MOV R2, UR62 ;  /* 0x0000003e00027c02 */ /* 0x000fe20008000f00 */
[----:B------:R-:W-:Y:S10]  /*106b0*/  ENDCOLLECTIVE ;  /* 0x000000000000791b */ /* 0x000ff40003800000 */
.L_x_325:
[----:B------:R-:W-:Y:S05]  /*106c0*/  BSYNC B1 ;  /* 0x0000000000017941 */ /* 0x000fea0003800000 */
.L_x_324:
[----:B------:R-:W-:Y:S05]  /*106d0*/  BRA `(.L_x_326) ;  /* 0xffffffec00687947 */ /* 0x000fea000383ffff */
.L_x_302:
[----:B-1----:R1:W2:Y:S02]  /*106e0*/  SYNCS.PHASECHK.TRANS64.TRYWAIT P1, [R13+URZ+0x48], R4 ;  /* 0x000048040d0075a7 */ /* 0x0022a4000802017f */
[----:B--2---:R-:W-:Y:S05]  /*106f0*/  @!P1 NANOSLEEP.SYNCS 0x989680 ;  /* 0x009896800000995d */ /* 0x004fea0003900000 */
[----:B------:R-:W2:Y:S02]  /*10700*/  @!P1 SYNCS.PHASECHK.TRANS64 P1, [R13+URZ+0x48], R4 ;  /* 0x000048040d0095a7 */ /* 0x000ea4000802007f */
[----:B--2---:R-:W-:Y:S05]  /*10710*/  @!P1 BRA `(.L_x_302) ;  /* 0xfffffffc00f09947 */ /* 0x004fea000383ffff */
[----:B------:R-:W-:Y:S05]  /*10720*/  BRA `(.L_x_327) ;  /* 0xffffffec009c7947 */ /* 0x000fea000383ffff */
.L_x_311:
[----:B------:R-:W-:Y:S01]  /*10730*/  BSSY B0, `(.L_x_328) ;  /* 0x0000006000007945 */ /* 0x000fe20003800000 */
[----:B------:R-:W-:-:S07]  /*10740*/  IMAD.MOV.U32 R2, RZ, RZ, -0x1 ;  /* 0xffffffffff027424 */ /* 0x000fce00078e00ff */
[----:B------:R-:W-:Y:S05]  /*10750*/  WARPSYNC.COLLECTIVE R2, `(.L_x_329) ;  /* 0x00000000020c7348 */ /* 0x000fea0003c00000 */
[----:B------:R-:W-:Y:S02]  /*10760*/  ELECT P1, UR62, PT ;  /* 0x00000000003e782f */ /* 0x000fe40003820000 */
[----:B------:R-:W-:Y:S01]  /*10770*/  MOV R2, UR62 ;  /* 0x0000003e00027c02 */ /* 0x000fe20008000f00 */
[----:B------:R-:W-:Y:S10]  /*10780*/  ENDCOLLECTIVE ;  /* 0x000000000000791b */ /* 0x000ff40003800000 */
.L_x_329:
[----:B------:R-:W-:Y:S05]  /*10790*/  BSYNC B0 ;  /* 0x0000000000007941 */ /* 0x000fea0003800000 */
.L_x_328:
[----:B------:R-:W-:Y:S01]  /*107a0*/  PLOP3.LUT P0, PT, P1, PT, PT, 0x80, 0x0 ;  /* 0x000000000000781c */ /* 0x000fe20000f0f070 */
[----:B------:R-:W-:-:S12]  /*107b0*/  BRA `(.L_x_330) ;  /* 0xfffffff800047947 */ /* 0x000fd8000383ffff */
.L_x_315:
[----:B0-----:R0:W1:Y:S02]  /*107c0*/  SYNCS.PHASECHK.TRANS64.TRYWAIT P0, [R7+URZ], R2 ;  /* 0x00000002070075a7 */ /* 0x001064000800017f */
[----:B-1----:R-:W-:Y:S05]  /*107d0*/  @!P0 NANOSLEEP.SYNCS 0x989680 ;  /* 0x009896800000895d */ /* 0x002fea0003900000 */
[----:B------:R-:W1:Y:S02]  /*107e0*/  @!P0 SYNCS.PHASECHK.TRANS64 P0, [R7+URZ], R2 ;  /* 0x00000002070085a7 */ /* 0x000e64000800007f */
[----:B-1----:R-:W-:Y:S05]  /*107f0*/  @!P0 BRA `(.L_x_315) ;  /* 0xfffffffc00f08947 */ /* 0x002fea000383ffff */
[----:B------:R-:W-:Y:S05]  /*10800*/  BRA `(.L_x_331) ;  /* 0xfffffff800487947 */ /* 0x000fea000383ffff */
.L_x_316:
[----:B0-----:R0:W1:Y:S02]  /*10810*/  SYNCS.PHASECHK.TRANS64.TRYWAIT P0, [R9+URZ], R4 ;  /* 0x00000004090075a7 */ /* 0x001064000800017f */
[----:B-1----:R-:W-:Y:S05]  /*10820*/  @!P0 NANOSLEEP.SYNCS 0x989680 ;  /* 0x009896800000895d */ /* 0x002fea0003900000 */
[----:B------:R-:W1:Y:S02]  /*10830*/  @!P0 SYNCS.PHASECHK.TRANS64 P0, [R9+URZ], R4 ;  /* 0x00000004090085a7 */ /* 0x000e64000800007f */
[----:B-1----:R-:W-:Y:S05]  /*10840*/  @!P0 BRA `(.L_x_316) ;  /* 0xfffffffc00f08947 */ /* 0x002fea000383ffff */
[----:B------:R-:W-:Y:S05]  /*10850*/  BRA `(.L_x_332) ;  /* 0xfffffff800587947 */ /* 0x000fea000383ffff */
.L_x_317:
[----:B0-----:R0:W1:Y:S02]  /*10860*/  SYNCS.PHASECHK.TRANS64.TRYWAIT P0, [R6+URZ], R5 ;  /* 0x00000005060075a7 */ /* 0x001064000800017f */
[----:B-1----:R-:W-:Y:S05]  /*10870*/  @!P0 NANOSLEEP.SYNCS 0x989680 ;  /* 0x009896800000895d */ /* 0x002fea0003900000 */
[----:B------:R-:W1:Y:S02]  /*10880*/  @!P0 SYNCS.PHASECHK.TRANS64 P0, [R6+URZ], R5 ;  /* 0x00000005060085a7 */ /* 0x000e64000800007f */
[----:B-1----:R-:W-:Y:S05]  /*10890*/  @!P0 BRA `(.L_x_317) ;  /* 0xfffffffc00f08947 */ /* 0x002fea000383ffff */
[----:B------:R-:W-:Y:S05]  /*108a0*/  BRA `(.L_x_333) ;  /* 0xfffffff800687947 */ /* 0x000fea000383ffff */
.L_x_318:
[----:B0-----:R0:W1:Y:S02]  /*108b0*/  SYNCS.PHASECHK.TRANS64.TRYWAIT P0, [R9+URZ], R4 ;  /* 0x00000004090075a7 */ /* 0x001064000800017f */
[----:B-1----:R-:W-:Y:S05]  /*108c0*/  @!P0 NANOSLEEP.SYNCS 0x989680 ;  /* 0x009896800000895d */ /* 0x002fea0003900000 */
[----:B------:R-:W1:Y:S02]  /*108d0*/  @!P0 SYNCS.PHASECHK.TRANS64 P0, [R9+URZ], R4 ;  /* 0x00000004090085a7 */ /* 0x000e64000800007f */
[----:B-1----:R-:W-:Y:S05]  /*108e0*/  @!P0 BRA `(.L_x_318) ;  /* 0xfffffffc00f08947 */ /* 0x002fea000383ffff */
[----:B------:R-:W-:Y:S05]  /*108f0*/  BRA `(.L_x_334) ;  /* 0xfffffff800787947 */ /* 0x000fea000383ffff */
.L_x_319:
[----:B0-----:R0:W1:Y:S02]  /*10900*/  SYNCS.PHASECHK.TRANS64.TRYWAIT P0, [R6+URZ], R5 ;  /* 0x00000005060075a7 */ /* 0x001064000800017f */
[----:B-1----:R-:W-:Y:S05]  /*10910*/  @!P0 NANOSLEEP.SYNCS 0x989680 ;  /* 0x009896800000895d */ /* 0x002fea0003900000 */
[----:B------:R-:W1:Y:S02]  /*10920*/  @!P0 SYNCS.PHASECHK.TRANS64 P0, [R6+URZ], R5 ;  /* 0x00000005060085a7 */ /* 0x000e64000800007f */
[----:B-1----:R-:W-:Y:S05]  /*10930*/  @!P0 BRA `(.L_x_319) ;  /* 0xfffffffc00f08947 */ /* 0x002fea000383ffff */
[----:B------:R-:W-:Y:S05]  /*10940*/  BRA `(.L_x_335) ;  /* 0xfffffff800887947 */ /* 0x000fea000383ffff */
.L_x_320:
[----:B0-----:R0:W1:Y:S02]  /*10950*/  SYNCS.PHASECHK.TRANS64.TRYWAIT P0, [R9+URZ], R4 ;  /* 0x00000004090075a7 */ /* 0x001064000800017f */
[----:B-1----:R-:W-:Y:S05]  /*10960*/  @!P0 NANOSLEEP.SYNCS 0x989680 ;  /* 0x009896800000895d */ /* 0x002fea0003900000 */
[----:B------:R-:W1:Y:S02]  /*10970*/  @!P0 SYNCS.PHASECHK.TRANS64 P0, [R9+URZ], R4 ;  /* 0x00000004090085a7 */ /* 0x000e64000800007f */
[----:B-1----:R-:W-:Y:S05]  /*10980*/  @!P0 BRA `(.L_x_320) ;  /* 0xfffffffc00f08947 */ /* 0x002fea000383ffff */
[----:B------:R-:W-:Y:S05]  /*10990*/  BRA `(.L_x_336) ;  /* 0xfffffff800987947 */ /* 0x000fea000383ffff */
.L_x_321:
[----:B0-----:R0:W1:Y:S02]  /*109a0*/  SYNCS.PHASECHK.TRANS64.TRYWAIT P0, [R6+URZ], R5 ;  /* 0x00000005060075a7 */ /* 0x001064000800017f */
[----:B-1----:R-:W-:Y:S05]  /*109b0*/  @!P0 NANOSLEEP.SYNCS 0x989680 ;  /* 0x009896800000895d */ /* 0x002fea0003900000 */
[----:B------:R-:W1:Y:S02]  /*109c0*/  @!P0 SYNCS.PHASECHK.TRANS64 P0, [R6+URZ], R5 ;  /* 0x00000005060085a7 */ /* 0x000e64000800007f */
[----:B-1----:R-:W-:Y:S05]  /*109d0*/  @!P0 BRA `(.L_x_321) ;  /* 0xfffffffc00f08947 */ /* 0x002fea000383ffff */
[----:B------:R-:W-:Y:S05]  /*109e0*/  BRA `(.L_x_337) ;  /* 0xfffffff800a87947 */ /* 0x000fea000383ffff */
.L_x_322:
[----:B-1----:R1:W2:Y:S02]  /*109f0*/  SYNCS.PHASECHK.TRANS64.TRYWAIT P0, [R9+URZ], R4 ;  /* 0x00000004090075a7 */ /* 0x0022a4000800017f */
[----:B--2---:R-:W-:Y:S05]  /*10a00*/  @!P0 NANOSLEEP.SYNCS 0x989680 ;  /* 0x009896800000895d */ /* 0x004fea0003900000 */
[----:B------:R-:W2:Y:S02]  /*10a10*/  @!P0 SYNCS.PHASECHK.TRANS64 P0, [R9+URZ], R4 ;  /* 0x00000004090085a7 */ /* 0x000ea4000800007f */
[----:B--2---:R-:W-:Y:S05]  /*10a20*/  @!P0 BRA `(.L_x_322) ;  /* 0xfffffffc00f08947 */ /* 0x004fea000383ffff */
[----:B------:R-:W-:Y:S05]  /*10a30*/  BRA `(.L_x_338) ;  /* 0xfffffff800b07947 */ /* 0x000fea000383ffff */
.L_x_339:
[----:B------:R-:W-:-:S00]  /*10a40*/  BRA `(.L_x_339) ;  /* 0xfffffffc00fc7947 */ /* 0x000fc0000383ffff */
[----:B------:R-:W-:-:S00]  /*10a50*/  NOP ;  /* 0x0000000000007918 */ /* 0x000fc00000000000 */
        /* <DEDUP_REMOVED lines=10> */
.L_x_340:


//--------------------- .nv.shared._ZN7cutlass13device_kernelINS_4gemm6kernel13GemmUniversalIN4cute5tupleIJiiiiEEENS1_10collective13CollectiveMmaINS1_37MainloopSm90TmaGmmaWarpSpecializedFP8ILi9ENS5_IJNS4_1CILi1EEESB_SB_EEENS1_35KernelTmaWarpSpecializedCooperativeEEENS5_IJNSA_ILi256EEENSA_ILi128EEENSA_ILi64EEEEEENS_12float_e4m3_tENS5_IJlSB_lEEESJ_SK_NS4_8TiledMMAINS4_8MMA_AtomIJNS4_4SM904GMMA31MMA_64x128x32_F32E4M3E4M3_SS_TNILNSO_7ScaleInE1ELSQ_1EEEEEENS4_6LayoutINS5_IJNSA_ILi2EEESB_SB_EEENS5_IJSB_NSA_ILi0EEESW_EEEEENS5_IJNS4_10UnderscoreESZ_SZ_EEEEENS4_13SM90_TMA_LOADENS4_14ComposedLayoutINS4_7SwizzleILi2ELi4ELi3EEENS4_18smem_ptr_flag_bitsILi8EEENST_INS5_IJNSA_ILi8EEESH_EEENS5_IJSH_SB_EEEEEEEvNS4_8identityES12_S1C_vS1D_EENS_8epilogue10collective6detail29Sm90TmaWarpSpecializedAdapterINS1G_15DefaultEpilogueISJ_SK_SK_NS1F_6thread17LinearCombinationISJ_Li1EffLNS1K_9ScaleType4KindE0ELNS_15FloatRoundStyleE2ESJ_EENS1_15EpilogueDefaultEEEEEvvEEEEvNT_6ParamsE --------------------------
	.section	.nv.shared._ZN7cutlass13device_kernelINS_4gemm6kernel13GemmUniversalIN4cute5tupleIJiiiiEEENS1_10collective13CollectiveMmaINS1_37MainloopSm90TmaGmmaWarpSpecializedFP8ILi9ENS5_IJNS4_1CILi1EEESB_SB_EEENS1_35KernelTmaWarpSpecializedCooperativeEEENS5_IJNSA_ILi256EEENSA_ILi128EEENSA_ILi64EEEEEENS_12float_e4m3_tENS5_IJlSB_lEEESJ_SK_NS4_8TiledMMAINS4_8MMA_AtomIJNS4_4SM904GMMA31MMA_64x128x32_F32E4M3E4M3_SS_TNILNSO_7ScaleInE1ELSQ_1EEEEEENS4_6LayoutINS5_IJNSA_ILi2EEESB_SB_EEENS5_IJSB_NSA_ILi0EEESW_EEEEENS5_IJNS4_10UnderscoreESZ_SZ_EEEEENS4_13SM90_TMA_LOADENS4_14ComposedLayoutINS4_7SwizzleILi2ELi4ELi3EEENS4_18smem_ptr_flag_bitsILi8EEENST_INS5_IJNSA_ILi8EEESH_EEENS5_IJSH_SB_EEEEEEEvNS4_8identityES12_S1C_vS1D_EENS_8epilogue10collective6detail29Sm90TmaWarpSpecializedAdapterINS1G_15DefaultEpilogueISJ_SK_SK_NS1F_6thread17LinearCombinationISJ_Li1EffLNS1K_9ScaleType4KindE0ELNS_15FloatRoundStyleE2ESJ_EENS1_15EpilogueDefaultEEEEEvvEEEEvNT_6ParamsE,"aw",@nobits
	.sectionflags	@""
	.align	16
	.zero		1024


//--------------------- .nv.shared.reserved.0     --------------------------
	.section	.nv.shared.reserved.0,"aw",@nobits
	.weak		__nv_reservedSMEM_offset_0_alias
	.size		__nv_reservedSMEM_offset_0_alias, 0, 0
	.other		__nv_reservedSMEM_offset_0_alias,@"STO_CUDA_RESERVED_SHARED STV_DEFAULT"
__nv_reservedSMEM_offset_0_alias:
	.zero		0


//--------------------- .nv.global                --------------------------
	.section	.nv.global,"aw",@nobits
.nv.global:
	.type		_ZN40_INTERNAL_6f7088f8_4_k_cu_3cfad235_171784cute1_E,@object
	.size		_ZN40_INTERNAL_6f7088f8_4_k_cu_3cfad235_171784cute1_E,(_ZN40_INTERNAL_6f7088f8_4_k_cu_3cfad235_171784cuda3std3__45__cpo6cbeginE - _ZN40_INTERNAL_6f7088f8_4_k_cu_3cfad235_171784cute1_E)
_ZN40_INTERNAL_6f7088f8_4_k_cu_3cfad235_171784cute1_E:
	.zero		1
	.type		_ZN40_INTERNAL_6f7088f8_4_k_cu_3cfad235_171784cuda3std3__45__cpo6cbeginE,@object
	.size		_ZN40_INTERNAL_6f7088f8_4_k_cu_3cfad235_171784cuda3std3__45__cpo6cbeginE,(_ZN40_INTERNAL_6f7088f8_4_k_cu_3cfad235_171784cuda3std3__48in_placeE - _ZN40_INTERNAL_6f7088f8_4_k_cu_3cfad235_171784cuda3std3__45__cpo6cbeginE)
_ZN40_INTERNAL_6f7088f8_4_k_cu_3cfad235_171784cuda3std3__45__cpo6cbeginE:
	.zero		1
	.type		_ZN40_INTERNAL_6f7088f8_4_k_cu_3cfad235_171784cuda3std3__48in_placeE,@object
	.size		_ZN40_INTERNAL_6f7088f8_4_k_cu_3cfad235_171784cuda3std3__48in_placeE,(_ZN40_INTERNAL_6f7088f8_4_k_cu_3cfad235_171784cuda3std6ranges3__45__cpo9iter_moveE - _ZN40_INTERNAL_6f7088f8_4_k_cu_3cfad235_171784cuda3std3__48in_placeE)
_ZN40_INTERNAL_6f7088f8_4_k_cu_3cfad235_171784cuda3std3__48in_placeE:
	.zero		1
	.type		_ZN40_INTERNAL_6f7088f8_4_k_cu_3cfad235_171784cuda3std6ranges3__45__cpo9iter_moveE,@object
	.size		_ZN40_INTERNAL_6f7088f8_4_k_cu_3cfad235_171784cuda3std6ranges3__45__cpo9iter_moveE,(_ZN40_INTERNAL_6f7088f8_4_k_cu_3cfad235_171784cuda3std3__45__cpo5beginE - _ZN40_INTERNAL_6f7088f8_4_k_cu_3cfad235_171784cuda3std6ranges3__45__cpo9iter_moveE)
_ZN40_INTERNAL_6f7088f8_4_k_cu_3cfad235_171784cuda3std6ranges3__45__cpo9iter_moveE:
	.zero		1
	.type		_ZN40_INTERNAL_6f7088f8_4_k_cu_3cfad235_171784cuda3std3__45__cpo5beginE,@object
	.size		_ZN40_INTERNAL_6f7088f8_4_k_cu_3cfad235_171784cuda3std3__45__cpo5beginE,(_ZN40_INTERNAL_6f7088f8_4_k_cu_3cfad235_171784cuda3std3__442_GLOBAL__N__6f7088f8_4_k_cu_3cfad235_171786ignoreE - _ZN40_INTERNAL_6f7088f8_4_k_cu_3cfad235_171784cuda3std3__45__cpo5beginE)
_ZN40_INTERNAL_6f7088f8_4_k_cu_3cfad235_171784cuda3std3__45__cpo5beginE:
	.zero		1
	.type		_ZN40_INTERNAL_6f7088f8_4_k_cu_3cfad235_171784cuda3std3__442_GLOBAL__N__6f7088f8_4_k_cu_3cfad235_171786ignoreE,@object
	.size		_ZN40_INTERNAL_6f7088f8_4_k_cu_3cfad235_171784cuda3std3__442_GLOBAL__N__6f7088f8_4_k_cu_3cfad235_171786ignoreE,(_ZN40_INTERNAL_6f7088f8_4_k_cu_3cfad235_171784cute7productE - _ZN40_INTERNAL_6f7088f8_4_k_cu_3cfad235_171784cuda3std3__442_GLOBAL__N__6f7088f8_4_k_cu_3cfad235_171786ignoreE)
_ZN40_INTERNAL_6f7088f8_4_k_cu_3cfad235_171784cuda3std3__442_GLOBAL__N__6f7088f8_4_k_cu_3cfad235_171786ignoreE:
	.zero		1
	.type		_ZN40_INTERNAL_6f7088f8_4_k_cu_3cfad235_171784cute7productE,@object
	.size		_ZN40_INTERNAL_6f7088f8_4_k_cu_3cfad235_171784cute7productE,(_ZN40_INTERNAL_6f7088f8_4_k_cu_3cfad235_171784cuda3std3__45__cpo3endE - _ZN40_INTERNAL_6f7088f8_4_k_cu_3cfad235_171784cute7productE)
_ZN40_INTERNAL_6f7088f8_4_k_cu_3cfad235_171784cute7productE:
	.zero		1
	.type		_ZN40_INTERNAL_6f7088f8_4_k_cu_3cfad235_171784cuda3std3__45__cpo3endE,@object
	.size		_ZN40_INTERNAL_6f7088f8_4_k_cu_3cfad235_171784cuda3std3__45__cpo3endE,(_ZN40_INTERNAL_6f7088f8_4_k_cu_3cfad235_171784cuda3std3__419piecewise_constructE - _ZN40_INTERNAL_6f7088f8_4_k_cu_3cfad235_171784cuda3std3__45__cpo3endE)
_ZN40_INTERNAL_6f7088f8_4_k_cu_3cfad235_171784cuda3std3__45__cpo3endE:
	.zero		1
	.type		_ZN40_INTERNAL_6f7088f8_4_k_cu_3cfad235_171784cuda3std3__419piecewise_constructE,@object
	.size		_ZN40_INTERNAL_6f7088f8_4_k_cu_3cfad235_171784cuda3std3__419piecewise_constructE,(_ZN40_INTERNAL_6f7088f8_4_k_cu_3cfad235_171784cuda3std3__45__cpo4cendE - _ZN40_INTERNAL_6f7088f8_4_k_cu_3cfad235_171784cuda3std3__419piecewise_constructE)
_ZN40_INTERNAL_6f7088f8_4_k_cu_3cfad235_171784cuda3std3__419piecewise_constructE:
	.zero		1
	.type		_ZN40_INTERNAL_6f7088f8_4_k_cu_3cfad235_171784cuda3std3__45__cpo4cendE,@object
	.size		_ZN40_INTERNAL_6f7088f8_4_k_cu_3cfad235_171784cuda3std3__45__cpo4cendE,(_ZN40_INTERNAL_6f7088f8_4_k_cu_3cfad235_171784cuda3std6ranges3__45__cpo4swapE - _ZN40_INTERNAL_6f7088f8_4_k_cu_3cfad235_171784cuda3std3__45__cpo4cendE)
_ZN40_INTERNAL_6f7088f8_4_k_cu_3cfad235_171784cuda3std3__45__cpo4cendE:
	.zero		1
	.type		_ZN40_INTERNAL_6f7088f8_4_k_cu_3cfad235_171784cuda3std6ranges3__45__cpo4swapE,@object
	.size		_ZN40_INTERNAL_6f7088f8_4_k_cu_3cfad235_171784cuda3std6ranges3__45__cpo4swapE,(.L_7 - _ZN40_INTERNAL_6f7088f8_4_k_cu_3cfad235_171784cuda3std6ranges3__45__cpo4swapE)
_ZN40_INTERNAL_6f7088f8_4_k_cu_3cfad235_171784cuda3std6ranges3__45__cpo4swapE:
	.zero		1
.L_7:


//--------------------- .nv.constant0._ZN7cutlass13device_kernelINS_4gemm6kernel13GemmUniversalIN4cute5tupleIJiiiiEEENS1_10collective13CollectiveMmaINS1_37MainloopSm90TmaGmmaWarpSpecializedFP8ILi9ENS5_IJNS4_1CILi1EEESB_SB_EEENS1_35KernelTmaWarpSpecializedCooperativeEEENS5_IJNSA_ILi256EEENSA_ILi128EEENSA_ILi64EEEEEENS_12float_e4m3_tENS5_IJlSB_lEEESJ_SK_NS4_8TiledMMAINS4_8MMA_AtomIJNS4_4SM904GMMA31MMA_64x128x32_F32E4M3E4M3_SS_TNILNSO_7ScaleInE1ELSQ_1EEEEEENS4_6LayoutINS5_IJNSA_ILi2EEESB_SB_EEENS5_IJSB_NSA_ILi0EEESW_EEEEENS5_IJNS4_10UnderscoreESZ_SZ_EEEEENS4_13SM90_TMA_LOADENS4_14ComposedLayoutINS4_7SwizzleILi2ELi4ELi3EEENS4_18smem_ptr_flag_bitsILi8EEENST_INS5_IJNSA_ILi8EEESH_EEENS5_IJSH_SB_EEEEEEEvNS4_8identityES12_S1C_vS1D_EENS_8epilogue10collective6detail29Sm90TmaWarpSpecializedAdapterINS1G_15DefaultEpilogueISJ_SK_SK_NS1F_6thread17LinearCombinationISJ_Li1EffLNS1K_9ScaleType4KindE0ELNS_15FloatRoundStyleE2ESJ_EENS1_15EpilogueDefaultEEEEEvvEEEEvNT_6ParamsE --------------------------
	.section	.nv.constant0._ZN7cutlass13device_kernelINS_4gemm6kernel13GemmUniversalIN4cute5tupleIJiiiiEEENS1_10collective13CollectiveMmaINS1_37MainloopSm90TmaGmmaWarpSpecializedFP8ILi9ENS5_IJNS4_1CILi1EEESB_SB_EEENS1_35KernelTmaWarpSpecializedCooperativeEEENS5_IJNSA_ILi256EEENSA_ILi128EEENSA_ILi64EEEEEENS_12float_e4m3_tENS5_IJlSB_lEEESJ_SK_NS4_8TiledMMAINS4_8MMA_AtomIJNS4_4SM904GMMA31MMA_64x128x32_F32E4M3E4M3_SS_TNILNSO_7ScaleInE1ELSQ_1EEEEEENS4_6LayoutINS5_IJNSA_ILi2EEESB_SB_EEENS5_IJSB_NSA_ILi0EEESW_EEEEENS5_IJNS4_10UnderscoreESZ_SZ_EEEEENS4_13SM90_TMA_LOADENS4_14ComposedLayoutINS4_7SwizzleILi2ELi4ELi3EEENS4_18smem_ptr_flag_bitsILi8EEENST_INS5_IJNSA_ILi8EEESH_EEENS5_IJSH_SB_EEEEEEEvNS4_8identityES12_S1C_vS1D_EENS_8epilogue10collective6detail29Sm90TmaWarpSpecializedAdapterINS1G_15DefaultEpilogueISJ_SK_SK_NS1F_6thread17LinearCombinationISJ_Li1EffLNS1K_9ScaleType4KindE0ELNS_15FloatRoundStyleE2ESJ_EENS1_15EpilogueDefaultEEEEEvvEEEEvNT_6ParamsE,"a",@progbits
	.sectionflags	@""
	.align	4
.nv.constant0._ZN7cutlass13device_kernelINS_4gemm6kernel13GemmUniversalIN4cute5tupleIJiiiiEEENS1_10collective13CollectiveMmaINS1_37MainloopSm90TmaGmmaWarpSpecializedFP8ILi9ENS5_IJNS4_1CILi1EEESB_SB_EEENS1_35KernelTmaWarpSpecializedCooperativeEEENS5_IJNSA_ILi256EEENSA_ILi128EEENSA_ILi64EEEEEENS_12float_e4m3_tENS5_IJlSB_lEEESJ_SK_NS4_8TiledMMAINS4_8MMA_AtomIJNS4_4SM904GMMA31MMA_64x128x32_F32E4M3E4M3_SS_TNILNSO_7ScaleInE1ELSQ_1EEEEEENS4_6LayoutINS5_IJNSA_ILi2EEESB_SB_EEENS5_IJSB_NSA_ILi0EEESW_EEEEENS5_IJNS4_10UnderscoreESZ_SZ_EEEEENS4_13SM90_TMA_LOADENS4_14ComposedLayoutINS4_7SwizzleILi2ELi4ELi3EEENS4_18smem_ptr_flag_bitsILi8EEENST_INS5_IJNSA_ILi8EEESH_EEENS5_IJSH_SB_EEEEEEEvNS4_8identityES12_S1C_vS1D_EENS_8epilogue10collective6detail29Sm90TmaWarpSpecializedAdapterINS1G_15DefaultEpilogueISJ_SK_SK_NS1F_6thread17LinearCombinationISJ_Li1EffLNS1K_9ScaleType4KindE0ELNS_15FloatRoundStyleE2ESJ_EENS1_15EpilogueDefaultEEEEEvvEEEEvNT_6ParamsE:
	.zero		1664


//--------------------- SYMBOLS --------------------------

	.type		.nv.reservedSmem.offset0,@object
	.size		.nv.reservedSmem.offset0,0x4
